//
// Generated by NVIDIA NVVM Compiler
//
// Compiler Build ID: CL-36424714
// Cuda compilation tools, release 13.0, V13.0.88
// Based on NVVM 20.0.0
//

.version 9.0
.target sm_100
.address_size 64

	// .globl	_Z15matrixMulKernelPKfS0_Pfiii
.extern .shared .align 16 .b8 sh[];

.visible .entry _Z15matrixMulKernelPKfS0_Pfiii(
	.param .u64 .ptr .align 1 _Z15matrixMulKernelPKfS0_Pfiii_param_0,
	.param .u64 .ptr .align 1 _Z15matrixMulKernelPKfS0_Pfiii_param_1,
	.param .u64 .ptr .align 1 _Z15matrixMulKernelPKfS0_Pfiii_param_2,
	.param .u32 _Z15matrixMulKernelPKfS0_Pfiii_param_3,
	.param .u32 _Z15matrixMulKernelPKfS0_Pfiii_param_4,
	.param .u32 _Z15matrixMulKernelPKfS0_Pfiii_param_5
)
{
	.reg .pred 	%p<30>;
	.reg .b32 	%r<56>;
	.reg .b32 	%f<423>;
	.reg .b64 	%rd<24>;

	ld.param.u64 	%rd6, [_Z15matrixMulKernelPKfS0_Pfiii_param_1];
	ld.param.u64 	%rd7, [_Z15matrixMulKernelPKfS0_Pfiii_param_2];
	ld.param.u32 	%r27, [_Z15matrixMulKernelPKfS0_Pfiii_param_3];
	ld.param.u32 	%r28, [_Z15matrixMulKernelPKfS0_Pfiii_param_4];
	ld.param.u32 	%r29, [_Z15matrixMulKernelPKfS0_Pfiii_param_5];
	cvta.to.global.u64 	%rd1, %rd6;
	cvta.to.global.u64 	%rd2, %rd7;
	mov.u32 	%r30, %ctaid.x;
	mov.u32 	%r31, %ctaid.y;
	mov.u32 	%r50, %tid.x;
	mov.u32 	%r52, %tid.y;
	shl.b32 	%r32, %r31, 5;
	add.s32 	%r3, %r32, %r52;
	shl.b32 	%r4, %r30, 7;
	add.s32 	%r5, %r4, %r50;
	setp.lt.s32 	%p1, %r28, 1;
	mov.f32 	%f414, 0f00000000;
	mov.f32 	%f415, %f414;
	mov.f32 	%f416, %f414;
	mov.f32 	%f417, %f414;
	@%p1 bra 	$L__BB0_13;
	add.s32 	%r33, %r28, 31;
	shr.u32 	%r34, %r33, 5;
	shl.b32 	%r35, %r52, 5;
	add.s32 	%r36, %r35, %r50;
	shl.b32 	%r37, %r36, 2;
	mov.u32 	%r38, sh;
	add.s32 	%r6, %r38, %r37;
	shl.b32 	%r39, %r52, 7;
	add.s32 	%r7, %r38, %r39;
	shl.b32 	%r40, %r50, 2;
	add.s32 	%r41, %r38, %r40;
	add.s32 	%r8, %r41, 4096;
	neg.s32 	%r55, %r34;
	mul.lo.s32 	%r54, %r52, %r29;
	shl.b32 	%r11, %r29, 5;
	add.s32 	%r42, %r50, %r54;
	add.s32 	%r53, %r42, %r4;
	mad.lo.s32 	%r51, %r28, %r3, %r50;
	mov.f32 	%f414, 0f00000000;
	cvt.u64.u32 	%rd14, %r5;
$L__BB0_2:
	setp.ge.s32 	%p2, %r3, %r27;
	setp.ge.s32 	%p3, %r50, %r28;
	mov.f32 	%f418, 0f00000000;
	or.pred  	%p4, %p2, %p3;
	@%p4 bra 	$L__BB0_4;
	ld.param.u64 	%rd23, [_Z15matrixMulKernelPKfS0_Pfiii_param_0];
	cvta.to.global.u64 	%rd8, %rd23;
	mul.wide.u32 	%rd9, %r51, 4;
	add.s64 	%rd10, %rd8, %rd9;
	ld.global.nc.f32 	%f418, [%rd10];
$L__BB0_4:
	setp.ge.s32 	%p5, %r5, %r29;
	st.shared.f32 	[%r6], %f418;
	setp.ge.s32 	%p6, %r52, %r28;
	mov.f32 	%f419, 0f00000000;
	or.pred  	%p7, %p6, %p5;
	@%p7 bra 	$L__BB0_6;
	mul.wide.s32 	%rd11, %r53, 4;
	add.s64 	%rd12, %rd1, %rd11;
	ld.global.nc.f32 	%f419, [%rd12];
$L__BB0_6:
	add.s32 	%r43, %r5, 32;
	setp.ge.s32 	%p9, %r43, %r29;
	st.shared.f32 	[%r6+4096], %f419;
	bar.sync 	0;
	ld.shared.v4.f32 	{%f28, %f29, %f30, %f31}, [%r7];
	ld.shared.f32 	%f32, [%r8];
	fma.rn.f32 	%f33, %f28, %f32, %f417;
	ld.shared.f32 	%f34, [%r8+128];
	fma.rn.f32 	%f35, %f29, %f34, %f33;
	ld.shared.f32 	%f36, [%r8+256];
	fma.rn.f32 	%f37, %f30, %f36, %f35;
	ld.shared.f32 	%f38, [%r8+384];
	fma.rn.f32 	%f39, %f31, %f38, %f37;
	ld.shared.v4.f32 	{%f40, %f41, %f42, %f43}, [%r7+16];
	ld.shared.f32 	%f44, [%r8+512];
	fma.rn.f32 	%f45, %f40, %f44, %f39;
	ld.shared.f32 	%f46, [%r8+640];
	fma.rn.f32 	%f47, %f41, %f46, %f45;
	ld.shared.f32 	%f48, [%r8+768];
	fma.rn.f32 	%f49, %f42, %f48, %f47;
	ld.shared.f32 	%f50, [%r8+896];
	fma.rn.f32 	%f51, %f43, %f50, %f49;
	ld.shared.v4.f32 	{%f52, %f53, %f54, %f55}, [%r7+32];
	ld.shared.f32 	%f56, [%r8+1024];
	fma.rn.f32 	%f57, %f52, %f56, %f51;
	ld.shared.f32 	%f58, [%r8+1152];
	fma.rn.f32 	%f59, %f53, %f58, %f57;
	ld.shared.f32 	%f60, [%r8+1280];
	fma.rn.f32 	%f61, %f54, %f60, %f59;
	ld.shared.f32 	%f62, [%r8+1408];
	fma.rn.f32 	%f63, %f55, %f62, %f61;
	ld.shared.v4.f32 	{%f64, %f65, %f66, %f67}, [%r7+48];
	ld.shared.f32 	%f68, [%r8+1536];
	fma.rn.f32 	%f69, %f64, %f68, %f63;
	ld.shared.f32 	%f70, [%r8+1664];
	fma.rn.f32 	%f71, %f65, %f70, %f69;
	ld.shared.f32 	%f72, [%r8+1792];
	fma.rn.f32 	%f73, %f66, %f72, %f71;
	ld.shared.f32 	%f74, [%r8+1920];
	fma.rn.f32 	%f75, %f67, %f74, %f73;
	ld.shared.v4.f32 	{%f76, %f77, %f78, %f79}, [%r7+64];
	ld.shared.f32 	%f80, [%r8+2048];
	fma.rn.f32 	%f81, %f76, %f80, %f75;
	ld.shared.f32 	%f82, [%r8+2176];
	fma.rn.f32 	%f83, %f77, %f82, %f81;
	ld.shared.f32 	%f84, [%r8+2304];
	fma.rn.f32 	%f85, %f78, %f84, %f83;
	ld.shared.f32 	%f86, [%r8+2432];
	fma.rn.f32 	%f87, %f79, %f86, %f85;
	ld.shared.v4.f32 	{%f88, %f89, %f90, %f91}, [%r7+80];
	ld.shared.f32 	%f92, [%r8+2560];
	fma.rn.f32 	%f93, %f88, %f92, %f87;
	ld.shared.f32 	%f94, [%r8+2688];
	fma.rn.f32 	%f95, %f89, %f94, %f93;
	ld.shared.f32 	%f96, [%r8+2816];
	fma.rn.f32 	%f97, %f90, %f96, %f95;
	ld.shared.f32 	%f98, [%r8+2944];
	fma.rn.f32 	%f99, %f91, %f98, %f97;
	ld.shared.v4.f32 	{%f100, %f101, %f102, %f103}, [%r7+96];
	ld.shared.f32 	%f104, [%r8+3072];
	fma.rn.f32 	%f105, %f100, %f104, %f99;
	ld.shared.f32 	%f106, [%r8+3200];
	fma.rn.f32 	%f107, %f101, %f106, %f105;
	ld.shared.f32 	%f108, [%r8+3328];
	fma.rn.f32 	%f109, %f102, %f108, %f107;
	ld.shared.f32 	%f110, [%r8+3456];
	fma.rn.f32 	%f111, %f103, %f110, %f109;
	ld.shared.v4.f32 	{%f112, %f113, %f114, %f115}, [%r7+112];
	ld.shared.f32 	%f116, [%r8+3584];
	fma.rn.f32 	%f117, %f112, %f116, %f111;
	ld.shared.f32 	%f118, [%r8+3712];
	fma.rn.f32 	%f119, %f113, %f118, %f117;
	ld.shared.f32 	%f120, [%r8+3840];
	fma.rn.f32 	%f121, %f114, %f120, %f119;
	ld.shared.f32 	%f122, [%r8+3968];
	fma.rn.f32 	%f417, %f115, %f122, %f121;
	bar.sync 	0;
	cvt.s64.s32 	%rd13, %r54;
	add.s64 	%rd15, %rd14, %rd13;
	shl.b64 	%rd16, %rd15, 2;
	add.s64 	%rd3, %rd1, %rd16;
	mov.f32 	%f420, 0f00000000;
	or.pred  	%p10, %p6, %p9;
	@%p10 bra 	$L__BB0_8;
	ld.global.nc.f32 	%f420, [%rd3+128];
$L__BB0_8:
	add.s32 	%r44, %r5, 64;
	setp.ge.s32 	%p12, %r44, %r29;
	st.shared.f32 	[%r6+4096], %f420;
	bar.sync 	0;
	ld.shared.v4.f32 	{%f124, %f125, %f126, %f127}, [%r7];
	ld.shared.f32 	%f128, [%r8];
	fma.rn.f32 	%f129, %f124, %f128, %f416;
	ld.shared.f32 	%f130, [%r8+128];
	fma.rn.f32 	%f131, %f125, %f130, %f129;
	ld.shared.f32 	%f132, [%r8+256];
	fma.rn.f32 	%f133, %f126, %f132, %f131;
	ld.shared.f32 	%f134, [%r8+384];
	fma.rn.f32 	%f135, %f127, %f134, %f133;
	ld.shared.v4.f32 	{%f136, %f137, %f138, %f139}, [%r7+16];
	ld.shared.f32 	%f140, [%r8+512];
	fma.rn.f32 	%f141, %f136, %f140, %f135;
	ld.shared.f32 	%f142, [%r8+640];
	fma.rn.f32 	%f143, %f137, %f142, %f141;
	ld.shared.f32 	%f144, [%r8+768];
	fma.rn.f32 	%f145, %f138, %f144, %f143;
	ld.shared.f32 	%f146, [%r8+896];
	fma.rn.f32 	%f147, %f139, %f146, %f145;
	ld.shared.v4.f32 	{%f148, %f149, %f150, %f151}, [%r7+32];
	ld.shared.f32 	%f152, [%r8+1024];
	fma.rn.f32 	%f153, %f148, %f152, %f147;
	ld.shared.f32 	%f154, [%r8+1152];
	fma.rn.f32 	%f155, %f149, %f154, %f153;
	ld.shared.f32 	%f156, [%r8+1280];
	fma.rn.f32 	%f157, %f150, %f156, %f155;
	ld.shared.f32 	%f158, [%r8+1408];
	fma.rn.f32 	%f159, %f151, %f158, %f157;
	ld.shared.v4.f32 	{%f160, %f161, %f162, %f163}, [%r7+48];
	ld.shared.f32 	%f164, [%r8+1536];
	fma.rn.f32 	%f165, %f160, %f164, %f159;
	ld.shared.f32 	%f166, [%r8+1664];
	fma.rn.f32 	%f167, %f161, %f166, %f165;
	ld.shared.f32 	%f168, [%r8+1792];
	fma.rn.f32 	%f169, %f162, %f168, %f167;
	ld.shared.f32 	%f170, [%r8+1920];
	fma.rn.f32 	%f171, %f163, %f170, %f169;
	ld.shared.v4.f32 	{%f172, %f173, %f174, %f175}, [%r7+64];
	ld.shared.f32 	%f176, [%r8+2048];
	fma.rn.f32 	%f177, %f172, %f176, %f171;
	ld.shared.f32 	%f178, [%r8+2176];
	fma.rn.f32 	%f179, %f173, %f178, %f177;
	ld.shared.f32 	%f180, [%r8+2304];
	fma.rn.f32 	%f181, %f174, %f180, %f179;
	ld.shared.f32 	%f182, [%r8+2432];
	fma.rn.f32 	%f183, %f175, %f182, %f181;
	ld.shared.v4.f32 	{%f184, %f185, %f186, %f187}, [%r7+80];
	ld.shared.f32 	%f188, [%r8+2560];
	fma.rn.f32 	%f189, %f184, %f188, %f183;
	ld.shared.f32 	%f190, [%r8+2688];
	fma.rn.f32 	%f191, %f185, %f190, %f189;
	ld.shared.f32 	%f192, [%r8+2816];
	fma.rn.f32 	%f193, %f186, %f192, %f191;
	ld.shared.f32 	%f194, [%r8+2944];
	fma.rn.f32 	%f195, %f187, %f194, %f193;
	ld.shared.v4.f32 	{%f196, %f197, %f198, %f199}, [%r7+96];
	ld.shared.f32 	%f200, [%r8+3072];
	fma.rn.f32 	%f201, %f196, %f200, %f195;
	ld.shared.f32 	%f202, [%r8+3200];
	fma.rn.f32 	%f203, %f197, %f202, %f201;
	ld.shared.f32 	%f204, [%r8+3328];
	fma.rn.f32 	%f205, %f198, %f204, %f203;
	ld.shared.f32 	%f206, [%r8+3456];
	fma.rn.f32 	%f207, %f199, %f206, %f205;
	ld.shared.v4.f32 	{%f208, %f209, %f210, %f211}, [%r7+112];
	ld.shared.f32 	%f212, [%r8+3584];
	fma.rn.f32 	%f213, %f208, %f212, %f207;
	ld.shared.f32 	%f214, [%r8+3712];
	fma.rn.f32 	%f215, %f209, %f214, %f213;
	ld.shared.f32 	%f216, [%r8+3840];
	fma.rn.f32 	%f217, %f210, %f216, %f215;
	ld.shared.f32 	%f218, [%r8+3968];
	fma.rn.f32 	%f416, %f211, %f218, %f217;
	bar.sync 	0;
	mov.f32 	%f421, 0f00000000;
	or.pred  	%p13, %p6, %p12;
	@%p13 bra 	$L__BB0_10;
	ld.global.nc.f32 	%f421, [%rd3+256];
$L__BB0_10:
	add.s32 	%r45, %r5, 96;
	setp.ge.s32 	%p15, %r45, %r29;
	st.shared.f32 	[%r6+4096], %f421;
	bar.sync 	0;
	ld.shared.v4.f32 	{%f220, %f221, %f222, %f223}, [%r7];
	ld.shared.f32 	%f224, [%r8];
	fma.rn.f32 	%f225, %f220, %f224, %f415;
	ld.shared.f32 	%f226, [%r8+128];
	fma.rn.f32 	%f227, %f221, %f226, %f225;
	ld.shared.f32 	%f228, [%r8+256];
	fma.rn.f32 	%f229, %f222, %f228, %f227;
	ld.shared.f32 	%f230, [%r8+384];
	fma.rn.f32 	%f231, %f223, %f230, %f229;
	ld.shared.v4.f32 	{%f232, %f233, %f234, %f235}, [%r7+16];
	ld.shared.f32 	%f236, [%r8+512];
	fma.rn.f32 	%f237, %f232, %f236, %f231;
	ld.shared.f32 	%f238, [%r8+640];
	fma.rn.f32 	%f239, %f233, %f238, %f237;
	ld.shared.f32 	%f240, [%r8+768];
	fma.rn.f32 	%f241, %f234, %f240, %f239;
	ld.shared.f32 	%f242, [%r8+896];
	fma.rn.f32 	%f243, %f235, %f242, %f241;
	ld.shared.v4.f32 	{%f244, %f245, %f246, %f247}, [%r7+32];
	ld.shared.f32 	%f248, [%r8+1024];
	fma.rn.f32 	%f249, %f244, %f248, %f243;
	ld.shared.f32 	%f250, [%r8+1152];
	fma.rn.f32 	%f251, %f245, %f250, %f249;
	ld.shared.f32 	%f252, [%r8+1280];
	fma.rn.f32 	%f253, %f246, %f252, %f251;
	ld.shared.f32 	%f254, [%r8+1408];
	fma.rn.f32 	%f255, %f247, %f254, %f253;
	ld.shared.v4.f32 	{%f256, %f257, %f258, %f259}, [%r7+48];
	ld.shared.f32 	%f260, [%r8+1536];
	fma.rn.f32 	%f261, %f256, %f260, %f255;
	ld.shared.f32 	%f262, [%r8+1664];
	fma.rn.f32 	%f263, %f257, %f262, %f261;
	ld.shared.f32 	%f264, [%r8+1792];
	fma.rn.f32 	%f265, %f258, %f264, %f263;
	ld.shared.f32 	%f266, [%r8+1920];
	fma.rn.f32 	%f267, %f259, %f266, %f265;
	ld.shared.v4.f32 	{%f268, %f269, %f270, %f271}, [%r7+64];
	ld.shared.f32 	%f272, [%r8+2048];
	fma.rn.f32 	%f273, %f268, %f272, %f267;
	ld.shared.f32 	%f274, [%r8+2176];
	fma.rn.f32 	%f275, %f269, %f274, %f273;
	ld.shared.f32 	%f276, [%r8+2304];
	fma.rn.f32 	%f277, %f270, %f276, %f275;
	ld.shared.f32 	%f278, [%r8+2432];
	fma.rn.f32 	%f279, %f271, %f278, %f277;
	ld.shared.v4.f32 	{%f280, %f281, %f282, %f283}, [%r7+80];
	ld.shared.f32 	%f284, [%r8+2560];
	fma.rn.f32 	%f285, %f280, %f284, %f279;
	ld.shared.f32 	%f286, [%r8+2688];
	fma.rn.f32 	%f287, %f281, %f286, %f285;
	ld.shared.f32 	%f288, [%r8+2816];
	fma.rn.f32 	%f289, %f282, %f288, %f287;
	ld.shared.f32 	%f290, [%r8+2944];
	fma.rn.f32 	%f291, %f283, %f290, %f289;
	ld.shared.v4.f32 	{%f292, %f293, %f294, %f295}, [%r7+96];
	ld.shared.f32 	%f296, [%r8+3072];
	fma.rn.f32 	%f297, %f292, %f296, %f291;
	ld.shared.f32 	%f298, [%r8+3200];
	fma.rn.f32 	%f299, %f293, %f298, %f297;
	ld.shared.f32 	%f300, [%r8+3328];
	fma.rn.f32 	%f301, %f294, %f300, %f299;
	ld.shared.f32 	%f302, [%r8+3456];
	fma.rn.f32 	%f303, %f295, %f302, %f301;
	ld.shared.v4.f32 	{%f304, %f305, %f306, %f307}, [%r7+112];
	ld.shared.f32 	%f308, [%r8+3584];
	fma.rn.f32 	%f309, %f304, %f308, %f303;
	ld.shared.f32 	%f310, [%r8+3712];
	fma.rn.f32 	%f311, %f305, %f310, %f309;
	ld.shared.f32 	%f312, [%r8+3840];
	fma.rn.f32 	%f313, %f306, %f312, %f311;
	ld.shared.f32 	%f314, [%r8+3968];
	fma.rn.f32 	%f415, %f307, %f314, %f313;
	bar.sync 	0;
	mov.f32 	%f422, 0f00000000;
	or.pred  	%p16, %p6, %p15;
	@%p16 bra 	$L__BB0_12;
	ld.global.nc.f32 	%f422, [%rd3+384];
$L__BB0_12:
	st.shared.f32 	[%r6+4096], %f422;
	bar.sync 	0;
	ld.shared.v4.f32 	{%f315, %f316, %f317, %f318}, [%r7];
	ld.shared.f32 	%f319, [%r8];
	fma.rn.f32 	%f320, %f315, %f319, %f414;
	ld.shared.f32 	%f321, [%r8+128];
	fma.rn.f32 	%f322, %f316, %f321, %f320;
	ld.shared.f32 	%f323, [%r8+256];
	fma.rn.f32 	%f324, %f317, %f323, %f322;
	ld.shared.f32 	%f325, [%r8+384];
	fma.rn.f32 	%f326, %f318, %f325, %f324;
	ld.shared.v4.f32 	{%f327, %f328, %f329, %f330}, [%r7+16];
	ld.shared.f32 	%f331, [%r8+512];
	fma.rn.f32 	%f332, %f327, %f331, %f326;
	ld.shared.f32 	%f333, [%r8+640];
	fma.rn.f32 	%f334, %f328, %f333, %f332;
	ld.shared.f32 	%f335, [%r8+768];
	fma.rn.f32 	%f336, %f329, %f335, %f334;
	ld.shared.f32 	%f337, [%r8+896];
	fma.rn.f32 	%f338, %f330, %f337, %f336;
	ld.shared.v4.f32 	{%f339, %f340, %f341, %f342}, [%r7+32];
	ld.shared.f32 	%f343, [%r8+1024];
	fma.rn.f32 	%f344, %f339, %f343, %f338;
	ld.shared.f32 	%f345, [%r8+1152];
	fma.rn.f32 	%f346, %f340, %f345, %f344;
	ld.shared.f32 	%f347, [%r8+1280];
	fma.rn.f32 	%f348, %f341, %f347, %f346;
	ld.shared.f32 	%f349, [%r8+1408];
	fma.rn.f32 	%f350, %f342, %f349, %f348;
	ld.shared.v4.f32 	{%f351, %f352, %f353, %f354}, [%r7+48];
	ld.shared.f32 	%f355, [%r8+1536];
	fma.rn.f32 	%f356, %f351, %f355, %f350;
	ld.shared.f32 	%f357, [%r8+1664];
	fma.rn.f32 	%f358, %f352, %f357, %f356;
	ld.shared.f32 	%f359, [%r8+1792];
	fma.rn.f32 	%f360, %f353, %f359, %f358;
	ld.shared.f32 	%f361, [%r8+1920];
	fma.rn.f32 	%f362, %f354, %f361, %f360;
	ld.shared.v4.f32 	{%f363, %f364, %f365, %f366}, [%r7+64];
	ld.shared.f32 	%f367, [%r8+2048];
	fma.rn.f32 	%f368, %f363, %f367, %f362;
	ld.shared.f32 	%f369, [%r8+2176];
	fma.rn.f32 	%f370, %f364, %f369, %f368;
	ld.shared.f32 	%f371, [%r8+2304];
	fma.rn.f32 	%f372, %f365, %f371, %f370;
	ld.shared.f32 	%f373, [%r8+2432];
	fma.rn.f32 	%f374, %f366, %f373, %f372;
	ld.shared.v4.f32 	{%f375, %f376, %f377, %f378}, [%r7+80];
	ld.shared.f32 	%f379, [%r8+2560];
	fma.rn.f32 	%f380, %f375, %f379, %f374;
	ld.shared.f32 	%f381, [%r8+2688];
	fma.rn.f32 	%f382, %f376, %f381, %f380;
	ld.shared.f32 	%f383, [%r8+2816];
	fma.rn.f32 	%f384, %f377, %f383, %f382;
	ld.shared.f32 	%f385, [%r8+2944];
	fma.rn.f32 	%f386, %f378, %f385, %f384;
	ld.shared.v4.f32 	{%f387, %f388, %f389, %f390}, [%r7+96];
	ld.shared.f32 	%f391, [%r8+3072];
	fma.rn.f32 	%f392, %f387, %f391, %f386;
	ld.shared.f32 	%f393, [%r8+3200];
	fma.rn.f32 	%f394, %f388, %f393, %f392;
	ld.shared.f32 	%f395, [%r8+3328];
	fma.rn.f32 	%f396, %f389, %f395, %f394;
	ld.shared.f32 	%f397, [%r8+3456];
	fma.rn.f32 	%f398, %f390, %f397, %f396;
	ld.shared.v4.f32 	{%f399, %f400, %f401, %f402}, [%r7+112];
	ld.shared.f32 	%f403, [%r8+3584];
	fma.rn.f32 	%f404, %f399, %f403, %f398;
	ld.shared.f32 	%f405, [%r8+3712];
	fma.rn.f32 	%f406, %f400, %f405, %f404;
	ld.shared.f32 	%f407, [%r8+3840];
	fma.rn.f32 	%f408, %f401, %f407, %f406;
	ld.shared.f32 	%f409, [%r8+3968];
	fma.rn.f32 	%f414, %f402, %f409, %f408;
	bar.sync 	0;
	add.s32 	%r55, %r55, 1;
	setp.eq.s32 	%p17, %r55, 0;
	add.s32 	%r54, %r54, %r11;
	add.s32 	%r53, %r53, %r11;
	add.s32 	%r52, %r52, 32;
	add.s32 	%r51, %r51, 32;
	add.s32 	%r50, %r50, 32;
	@%p17 bra 	$L__BB0_13;
	bra.uni 	$L__BB0_2;
$L__BB0_13:
	setp.lt.s32 	%p18, %r3, %r27;
	mul.lo.s32 	%r14, %r29, %r3;
	setp.lt.s32 	%p19, %r5, %r29;
	and.pred  	%p20, %p18, %p19;
	@%p20 bra 	$L__BB0_14;
	bra.uni 	$L__BB0_15;
$L__BB0_14:
	add.s32 	%r46, %r5, %r14;
	mul.wide.u32 	%rd17, %r46, 4;
	add.s64 	%rd18, %rd2, %rd17;
	st.global.f32 	[%rd18], %f417;
$L__BB0_15:
	setp.ge.s32 	%p21, %r3, %r27;
	add.s32 	%r47, %r5, 32;
	setp.ge.s32 	%p22, %r47, %r29;
	cvt.u64.u32 	%rd19, %r14;
	cvt.u64.u32 	%rd20, %r5;
	add.s64 	%rd21, %rd20, %rd19;
	shl.b64 	%rd22, %rd21, 2;
	add.s64 	%rd4, %rd2, %rd22;
	or.pred  	%p23, %p21, %p22;
	@%p23 bra 	$L__BB0_17;
	st.global.f32 	[%rd4+128], %f416;
$L__BB0_17:
	setp.ge.s32 	%p24, %r3, %r27;
	add.s32 	%r48, %r5, 64;
	setp.ge.s32 	%p25, %r48, %r29;
	or.pred  	%p26, %p24, %p25;
	@%p26 bra 	$L__BB0_19;
	st.global.f32 	[%rd4+256], %f415;
$L__BB0_19:
	setp.ge.s32 	%p27, %r3, %r27;
	add.s32 	%r49, %r5, 96;
	setp.ge.s32 	%p28, %r49, %r29;
	or.pred  	%p29, %p27, %p28;
	@%p29 bra 	$L__BB0_21;
	st.global.f32 	[%rd4+384], %f414;
$L__BB0_21:
	ret;

}


// ===== COMPILED SASS (sm_100) =====

	.target	sm_100

	.elftype	@"ET_EXEC"


//--------------------- .note.nv.tkinfo           --------------------------
	.section	.note.nv.tkinfo,"",@"SHT_NOTE"
	.sectionflags	@"SHF_NOTE_NV_TKINFO"
	.tkinfo
        /*0018*/ 	.word	0x00000002
        /*0030*/ 	.string	""
        /*0030*/ 	.string	"ptxas"
        /*0030*/ 	.string	"Cuda compilation tools, release 13.0, V13.0.88"
        /*0030*/ 	.string	"Build cuda_13.0.r13.0/compiler.36424714_0"
        /*0030*/ 	.string	"-arch sm_100 -m 64 "



//--------------------- .note.nv.cuinfo           --------------------------
	.section	.note.nv.cuinfo,"",@"SHT_NOTE"
	.sectionflags	@"SHF_NOTE_NV_CUINFO"
        /*0018*/ 	.short	0x0002
        /*001a*/ 	.short	0x0064
        /*001c*/ 	.short	0x0082
	.zero		2


//--------------------- .nv.info                  --------------------------
	.section	.nv.info,"",@"SHT_CUDA_INFO"
	.align	4


	//----- nvinfo : EIATTR_REGCOUNT
	.align		4
        /*0000*/ 	.byte	0x04, 0x2f
        /*0002*/ 	.short	(.L_1 - .L_0)
	.align		4
.L_0:
        /*0004*/ 	.word	index@(_Z15matrixMulKernelPKfS0_Pfiii)
        /*0008*/ 	.word	0x00000023


	//----- nvinfo : EIATTR_FRAME_SIZE
	.align		4
.L_1:
        /*000c*/ 	.byte	0x04, 0x11
        /*000e*/ 	.short	(.L_3 - .L_2)
	.align		4
.L_2:
        /*0010*/ 	.word	index@(_Z15matrixMulKernelPKfS0_Pfiii)
        /*0014*/ 	.word	0x00000000


	//----- nvinfo : EIATTR_MIN_STACK_SIZE
	.align		4
.L_3:
        /*0018*/ 	.byte	0x04, 0x12
        /*001a*/ 	.short	(.L_5 - .L_4)
	.align		4
.L_4:
        /*001c*/ 	.word	index@(_Z15matrixMulKernelPKfS0_Pfiii)
        /*0020*/ 	.word	0x00000000
.L_5:


//--------------------- .nv.compat                --------------------------
	.section	.nv.compat,"",@"SHT_CUDA_COMPAT_INFO"
	.align	4
        /*0000*/ 	.byte	0x02, 0x09, 0x00, 0x00, 0x02, 0x02, 0x01, 0x00, 0x02, 0x05, 0x05, 0x00, 0x03, 0x07, 0x01, 0x01
        /*0010*/ 	.byte	0x02, 0x03, 0x00, 0x00, 0x02, 0x06, 0x01, 0x00, 0x04, 0x0b, 0x08, 0x00, 0x09, 0x00, 0x00, 0x00
        /*0020*/ 	.byte	0x00, 0x00, 0x00, 0x00


//--------------------- .nv.info._Z15matrixMulKernelPKfS0_Pfiii --------------------------
	.section	.nv.info._Z15matrixMulKernelPKfS0_Pfiii,"",@"SHT_CUDA_INFO"
	.sectionflags	@""
	.align	4


	//----- nvinfo : EIATTR_CUDA_API_VERSION
	.align		4
        /*0000*/ 	.byte	0x04, 0x37
        /*0002*/ 	.short	(.L_7 - .L_6)
.L_6:
        /*0004*/ 	.word	0x00000082


	//----- nvinfo : EIATTR_KPARAM_INFO
	.align		4
.L_7:
        /*0008*/ 	.byte	0x04, 0x17
        /*000a*/ 	.short	(.L_9 - .L_8)
.L_8:
        /*000c*/ 	.word	0x00000000
        /*0010*/ 	.short	0x0005
        /*0012*/ 	.short	0x0020
        /*0014*/ 	.byte	0x00, 0xf0, 0x11, 0x00


	//----- nvinfo : EIATTR_KPARAM_INFO
	.align		4
.L_9:
        /*0018*/ 	.byte	0x04, 0x17
        /*001a*/ 	.short	(.L_11 - .L_10)
.L_10:
        /*001c*/ 	.word	0x00000000
        /*0020*/ 	.short	0x0004
        /*0022*/ 	.short	0x001c
        /*0024*/ 	.byte	0x00, 0xf0, 0x11, 0x00


	//----- nvinfo : EIATTR_KPARAM_INFO
	.align		4
.L_11:
        /*0028*/ 	.byte	0x04, 0x17
        /*002a*/ 	.short	(.L_13 - .L_12)
.L_12:
        /*002c*/ 	.word	0x00000000
        /*0030*/ 	.short	0x0003
        /*0032*/ 	.short	0x0018
        /*0034*/ 	.byte	0x00, 0xf0, 0x11, 0x00


	//----- nvinfo : EIATTR_KPARAM_INFO
	.align		4
.L_13:
        /*0038*/ 	.byte	0x04, 0x17
        /*003a*/ 	.short	(.L_15 - .L_14)
.L_14:
        /*003c*/ 	.word	0x00000000
        /*0040*/ 	.short	0x0002
        /*0042*/ 	.short	0x0010
        /*0044*/ 	.byte	0x00, 0xf5, 0x21, 0x00


	//----- nvinfo : EIATTR_KPARAM_INFO
	.align		4
.L_15:
        /*0048*/ 	.byte	0x04, 0x17
        /*004a*/ 	.short	(.L_17 - .L_16)
.L_16:
        /*004c*/ 	.word	0x00000000
        /*0050*/ 	.short	0x0001
        /*0052*/ 	.short	0x0008
        /*0054*/ 	.byte	0x00, 0xf5, 0x21, 0x00


	//----- nvinfo : EIATTR_KPARAM_INFO
	.align		4
.L_17:
        /*0058*/ 	.byte	0x04, 0x17
        /*005a*/ 	.short	(.L_19 - .L_18)
.L_18:
        /*005c*/ 	.word	0x00000000
        /*0060*/ 	.short	0x0000
        /*0062*/ 	.short	0x0000
        /*0064*/ 	.byte	0x00, 0xf5, 0x21, 0x00


	//----- nvinfo : EIATTR_SPARSE_MMA_MASK
	.align		4
.L_19:
        /*0068*/ 	.byte	0x03, 0x50
        /*006a*/ 	.short	0x0000


	//----- nvinfo : EIATTR_MAXREG_COUNT
	.align		4
        /*006c*/ 	.byte	0x03, 0x1b
        /*006e*/ 	.short	0x00ff


	//----- nvinfo : EIATTR_NUM_BARRIERS
	.align		4
        /*0070*/ 	.byte	0x02, 0x4c
        /*0072*/ 	.byte	0x01
	.zero		1


	//----- nvinfo : EIATTR_MERCURY_ISA_VERSION
	.align		4
        /*0074*/ 	.byte	0x03, 0x5f
        /*0076*/ 	.short	0x0101


	//----- nvinfo : EIATTR_VRC_CTA_INIT_COUNT
	.align		4
        /*0078*/ 	.byte	0x02, 0x4a
	.zero		1
	.zero		1


	//----- nvinfo : EIATTR_EXIT_INSTR_OFFSETS
	.align		4
        /*007c*/ 	.byte	0x04, 0x1c
        /*007e*/ 	.short	(.L_21 - .L_20)


	//   ....[0]....
.L_20:
        /*0080*/ 	.word	0x00002de0


	//   ....[1]....
        /*0084*/ 	.word	0x00002e00


	//----- nvinfo : EIATTR_CBANK_PARAM_SIZE
	.align		4
.L_21:
        /*0088*/ 	.byte	0x03, 0x19
        /*008a*/ 	.short	0x0024


	//----- nvinfo : EIATTR_PARAM_CBANK
	.align		4
        /*008c*/ 	.byte	0x04, 0x0a
        /*008e*/ 	.short	(.L_23 - .L_22)
	.align		4
.L_22:
        /*0090*/ 	.word	index@(.nv.constant0._Z15matrixMulKernelPKfS0_Pfiii)
        /*0094*/ 	.short	0x0380
        /*0096*/ 	.short	0x0024


	//----- nvinfo : EIATTR_SW_WAR
	.align		4
.L_23:
        /*0098*/ 	.byte	0x04, 0x36
        /*009a*/ 	.short	(.L_25 - .L_24)
.L_24:
        /*009c*/ 	.word	0x00000008
.L_25:


//--------------------- .nv.callgraph             --------------------------
	.section	.nv.callgraph,"",@"SHT_CUDA_CALLGRAPH"
	.align	4
	.sectionentsize	8
	.align		4
        /*0000*/ 	.word	0x00000000
	.align		4
        /*0004*/ 	.word	0xffffffff
	.align		4
        /*0008*/ 	.word	0x00000000
	.align		4
        /*000c*/ 	.word	0xfffffffe
	.align		4
        /*0010*/ 	.word	0x00000000
	.align		4
        /*0014*/ 	.word	0xfffffffd
	.align		4
        /*0018*/ 	.word	0x00000000
	.align		4
        /*001c*/ 	.word	0xfffffffc


//--------------------- .text._Z15matrixMulKernelPKfS0_Pfiii --------------------------
	.section	.text._Z15matrixMulKernelPKfS0_Pfiii,"ax",@progbits
	.align	128
        .global         _Z15matrixMulKernelPKfS0_Pfiii
        .type           _Z15matrixMulKernelPKfS0_Pfiii,@function
        .size           _Z15matrixMulKernelPKfS0_Pfiii,(.L_x_3 - _Z15matrixMulKernelPKfS0_Pfiii)
        .other          _Z15matrixMulKernelPKfS0_Pfiii,@"STO_CUDA_ENTRY STV_DEFAULT"
_Z15matrixMulKernelPKfS0_Pfiii:
.text._Z15matrixMulKernelPKfS0_Pfiii:
[----:B------:R-:W-:Y:S01]  /*0000*/  LDC R1, c[0x0][0x37c] ;  /* 0x0000df00ff017b82 */ /* 0x000fe20000000800 */
[----:B------:R-:W0:Y:S01]  /*0010*/  S2R R2, SR_CTAID.Y ;  /* 0x0000000000027919 */ /* 0x000e220000002600 */
[----:B------:R-:W1:Y:S01]  /*0020*/  LDCU UR6, c[0x0][0x39c] ;  /* 0x00007380ff0677ac */ /* 0x000e620008000800 */
[----:B------:R-:W-:Y:S01]  /*0030*/  HFMA2 R27, -RZ, RZ, 0, 0 ;  /* 0x00000000ff1b7431 */ /* 0x000fe200000001ff */
[----:B------:R-:W-:Y:S01]  /*0040*/  CS2R R12, SRZ ;  /* 0x00000000000c7805 */ /* 0x000fe2000001ff00 */
[----:B------:R-:W0:Y:S01]  /*0050*/  S2R R25, SR_TID.Y ;  /* 0x0000000000197919 */ /* 0x000e220000002200 */
[----:B------:R-:W-:Y:S01]  /*0060*/  MOV R29, RZ ;  /* 0x000000ff001d7202 */ /* 0x000fe20000000f00 */
[----:B------:R-:W2:Y:S01]  /*0070*/  LDCU.64 UR8, c[0x0][0x358] ;  /* 0x00006b00ff0877ac */ /* 0x000ea20008000a00 */
[----:B------:R-:W3:Y:S01]  /*0080*/  S2R R0, SR_CTAID.X ;  /* 0x0000000000007919 */ /* 0x000ee20000002500 */
[----:B------:R-:W3:Y:S01]  /*0090*/  S2R R22, SR_TID.X ;  /* 0x0000000000167919 */ /* 0x000ee20000002100 */
[----:B-1----:R-:W-:Y:S01]  /*00a0*/  UISETP.GE.AND UP0, UPT, UR6, 0x1, UPT ;  /* 0x000000010600788c */ /* 0x002fe2000bf06270 */
[----:B0-----:R-:W-:-:S02]  /*00b0*/  LEA R21, R2, R25, 0x5 ;  /* 0x0000001902157211 */ /* 0x001fc400078e28ff */
[----:B---3--:R-:W-:-:S06]  /*00c0*/  LEA R20, R0, R22, 0x7 ;  /* 0x0000001600147211 */ /* 0x008fcc00078e38ff */
[----:B--2---:R-:W-:Y:S05]  /*00d0*/  BRA.U !UP0, `(.L_x_0) ;  /* 0x0000002908dc7547 */ /* 0x004fea000b800000 */
[----:B------:R-:W0:Y:S01]  /*00e0*/  LDC R24, c[0x0][0x3a0] ;  /* 0x0000e800ff187b82 */ /* 0x000e220000000800 */
[----:B------:R-:W1:Y:S01]  /*00f0*/  LDCU UR4, c[0x0][0x398] ;  /* 0x00007300ff0477ac */ /* 0x000e620008000800 */
[----:B------:R-:W-:Y:S01]  /*0100*/  ISETP.GE.AND P1, PT, R22, UR6, PT ;  /* 0x0000000616007c0c */ /* 0x000fe2000bf26270 */
[----:B------:R-:W-:Y:S01]  /*0110*/  IMAD R23, R21, UR6, R22 ;  /* 0x0000000615177c24 */ /* 0x000fe2000f8e0216 */
[----:B------:R-:W-:Y:S02]  /*0120*/  ISETP.GE.AND P0, PT, R25, UR6, PT ;  /* 0x0000000619007c0c */ /* 0x000fe4000bf06270 */
[----:B------:R-:W-:Y:S02]  /*0130*/  MOV R8, RZ ;  /* 0x000000ff00087202 */ /* 0x000fe40000000f00 */
[----:B------:R-:W-:Y:S02]  /*0140*/  MOV R10, RZ ;  /* 0x000000ff000a7202 */ /* 0x000fe40000000f00 */
[----:B-1----:R-:W-:-:S02]  /*0150*/  ISETP.GE.OR P1, PT, R21, UR4, P1 ;  /* 0x0000000415007c0c */ /* 0x002fc40008f26670 */
[-C--:B0-----:R-:W-:Y:S01]  /*0160*/  ISETP.GE.OR P2, PT, R20, R24.reuse, P0 ;  /* 0x000000181400720c */ /* 0x081fe20000746670 */
[----:B------:R-:W-:-:S05]  /*0170*/  IMAD R29, R25, R24, RZ ;  /* 0x00000018191d7224 */ /* 0x000fca00078e02ff */
[----:B------:R-:W-:-:S05]  /*0180*/  IADD3 R27, PT, PT, R29, R22, RZ ;  /* 0x000000161d1b7210 */ /* 0x000fca0007ffe0ff */
[----:B------:R-:W0:Y:S01]  /*0190*/  @!P1 LDC.64 R4, c[0x0][0x380] ;  /* 0x0000e000ff049b82 */ /* 0x000e220000000a00 */
[----:B------:R-:W-:-:S07]  /*01a0*/  LEA R27, R0, R27, 0x7 ;  /* 0x0000001b001b7211 */ /* 0x000fce00078e38ff */
[----:B------:R-:W1:Y:S01]  /*01b0*/  @!P2 LDC.64 R2, c[0x0][0x388] ;  /* 0x0000e200ff02ab82 */ /* 0x000e620000000a00 */
[----:B0-----:R-:W-:-:S05]  /*01c0*/  @!P1 IMAD.WIDE.U32 R4, R23, 0x4, R4 ;  /* 0x0000000417049825 */ /* 0x001fca00078e0004 */
[----:B------:R-:W2:Y:S01]  /*01d0*/  @!P1 LDG.E.CONSTANT R8, desc[UR8][R4.64] ;  /* 0x0000000804089981 */ /* 0x000ea2000c1e9900 */
[----:B-1----:R-:W-:-:S05]  /*01e0*/  @!P2 IMAD.WIDE R6, R27, 0x4, R2 ;  /* 0x000000041b06a825 */ /* 0x002fca00078e0202 */
[----:B------:R-:W3:Y:S01]  /*01f0*/  @!P2 LDG.E.CONSTANT R10, desc[UR8][R6.64] ;  /* 0x00000008060aa981 */ /* 0x000ee2000c1e9900 */
[----:B------:R-:W0:Y:S01]  /*0200*/  S2UR UR5, SR_CgaCtaId ;  /* 0x00000000000579c3 */ /* 0x000e220000008800 */
[----:B------:R-:W-:Y:S01]  /*0210*/  UMOV UR4, 0x400 ;  /* 0x0000040000047882 */ /* 0x000fe20000000000 */
[----:B------:R-:W-:Y:S01]  /*0220*/  LEA R3, R25, R22, 0x5 ;  /* 0x0000001619037211 */ /* 0x000fe200078e28ff */
[----:B0-----:R-:W-:-:S06]  /*0230*/  ULEA UR4, UR5, UR4, 0x18 ;  /* 0x0000000405047291 */ /* 0x001fcc000f8ec0ff */
[----:B------:R-:W-:Y:S02]  /*0240*/  LEA R3, R3, UR4, 0x2 ;  /* 0x0000000403037c11 */ /* 0x000fe4000f8e10ff */
[----:B------:R-:W-:Y:S02]  /*0250*/  LEA R0, R22, UR4, 0x2 ;  /* 0x0000000416007c11 */ /* 0x000fe4000f8e10ff */
[----:B------:R-:W-:Y:S01]  /*0260*/  LEA R2, R25, UR4, 0x7 ;  /* 0x0000000419027c11 */ /* 0x000fe2000f8e38ff */
[----:B------:R-:W0:Y:S01]  /*0270*/  LDCU.64 UR4, c[0x0][0x388] ;  /* 0x00007100ff0477ac */ /* 0x000e220008000a00 */
[C---:B------:R-:W-:Y:S02]  /*0280*/  IADD3 R9, PT, PT, R20.reuse, 0x20, RZ ;  /* 0x0000002014097810 */ /* 0x040fe40007ffe0ff */
[----:B------:R-:W-:Y:S02]  /*0290*/  IADD3 R12, P2, PT, R20, R29, RZ ;  /* 0x0000001d140c7210 */ /* 0x000fe40007f5e0ff */
[----:B------:R-:W-:-:S02]  /*02a0*/  ISETP.GE.OR P1, PT, R9, R24, P0 ;  /* 0x000000180900720c */ /* 0x000fc40000726670 */
[----:B------:R-:W-:Y:S02]  /*02b0*/  LEA.HI.X.SX32 R9, R29, RZ, 0x1, P2 ;  /* 0x000000ff1d097211 */ /* 0x000fe400010f0eff */
[----:B0-----:R-:W-:-:S04]  /*02c0*/  LEA R30, P2, R12, UR4, 0x2 ;  /* 0x000000040c1e7c11 */ /* 0x001fc8000f8410ff */
[----:B------:R-:W-:Y:S02]  /*02d0*/  LEA.HI.X R31, R12, UR5, R9, 0x2, P2 ;  /* 0x000000050c1f7c11 */ /* 0x000fe400090f1409 */
[----:B------:R-:W-:-:S06]  /*02e0*/  MOV R12, RZ ;  /* 0x000000ff000c7202 */ /* 0x000fcc0000000f00 */
[----:B------:R-:W4:Y:S04]  /*02f0*/  @!P1 LDG.E.CONSTANT R12, desc[UR8][R30.64+0x80] ;  /* 0x000080081e0c9981 */ /* 0x000f28000c1e9900 */
[----:B--2---:R-:W-:Y:S04]  /*0300*/  STS [R3], R8 ;  /* 0x0000000803007388 */ /* 0x004fe80000000800 */
[----:B---3--:R-:W-:Y:S01]  /*0310*/  STS [R3+0x1000], R10 ;  /* 0x0010000a03007388 */ /* 0x008fe20000000800 */
[----:B------:R-:W-:Y:S06]  /*0320*/  BAR.SYNC.DEFER_BLOCKING 0x0 ;  /* 0x0000000000007b1d */ /* 0x000fec0000010000 */
[----:B------:R-:W-:Y:S04]  /*0330*/  LDS R11, [R0+0x1000] ;  /* 0x00100000000b7984 */ /* 0x000fe80000000800 */
[----:B------:R-:W0:Y:S04]  /*0340*/  LDS.128 R4, [R2] ;  /* 0x0000000002047984 */ /* 0x000e280000000c00 */
[----:B------:R-:W1:Y:S04]  /*0350*/  LDS R14, [R0+0x1080] ;  /* 0x00108000000e7984 */ /* 0x000e680000000800 */
[----:B------:R-:W2:Y:S04]  /*0360*/  LDS R13, [R0+0x1100] ;  /* 0x00110000000d7984 */ /* 0x000ea80000000800 */
[----:B------:R-:W3:Y:S04]  /*0370*/  LDS R16, [R0+0x1180] ;  /* 0x0011800000107984 */ /* 0x000ee80000000800 */
[----:B------:R-:W-:Y:S04]  /*0380*/  LDS R15, [R0+0x1200] ;  /* 0x00120000000f7984 */ /* 0x000fe80000000800 */
[----:B------:R-:W-:Y:S04]  /*0390*/  LDS R28, [R0+0x1f00] ;  /* 0x001f0000001c7984 */ /* 0x000fe80000000800 */
[----:B------:R-:W-:Y:S01]  /*03a0*/  LDS R26, [R0+0x1f80] ;  /* 0x001f8000001a7984 */ /* 0x000fe20000000800 */
[----:B0-----:R-:W-:-:S03]  /*03b0*/  FFMA R4, R4, R11, RZ ;  /* 0x0000000b04047223 */ /* 0x001fc600000000ff */
[----:B------:R-:W0:Y:S01]  /*03c0*/  LDS.128 R8, [R2+0x10] ;  /* 0x0000100002087984 */ /* 0x000e220000000c00 */
[----:B-1----:R-:W-:-:S03]  /*03d0*/  FFMA R5, R5, R14, R4 ;  /* 0x0000000e05057223 */ /* 0x002fc60000000004 */
[----:B------:R-:W1:Y:S01]  /*03e0*/  LDS R14, [R0+0x1280] ;  /* 0x00128000000e7984 */ /* 0x000e620000000800 */
[----:B--2---:R-:W-:-:S03]  /*03f0*/  FFMA R6, R6, R13, R5 ;  /* 0x0000000d06067223 */ /* 0x004fc60000000005 */
[----:B------:R-:W2:Y:S01]  /*0400*/  LDS R13, [R0+0x1300] ;  /* 0x00130000000d7984 */ /* 0x000ea20000000800 */
[----:B---3--:R-:W-:-:S03]  /*0410*/  FFMA R7, R7, R16, R6 ;  /* 0x0000001007077223 */ /* 0x008fc60000000006 */
[----:B------:R-:W3:Y:S01]  /*0420*/  LDS R16, [R0+0x1380] ;  /* 0x0013800000107984 */ /* 0x000ee20000000800 */
[----:B0-----:R-:W-:-:S03]  /*0430*/  FFMA R8, R8, R15, R7 ;  /* 0x0000000f08087223 */ /* 0x001fc60000000007 */
[----:B------:R-:W-:Y:S04]  /*0440*/  LDS R15, [R0+0x1400] ;  /* 0x00140000000f7984 */ /* 0x000fe80000000800 */
        /* <DEDUP_REMOVED lines=42> */
[----:B------:R-:W3:Y:S04]  /*06f0*/  LDS R10, [R0+0x1d80] ;  /* 0x001d8000000a7984 */ /* 0x000ee80000000800 */
[----:B------:R-:W-:Y:S04]  /*0700*/  LDS.128 R16, [R2+0x70] ;  /* 0x0000700002107984 */ /* 0x000fe80000000c00 */
[----:B------:R-:W-:Y:S01]  /*0710*/  LDS R14, [R0+0x1e80] ;  /* 0x001e8000000e7984 */ /* 0x000fe20000000800 */
[----:B0-----:R-:W-:-:S03]  /*0720*/  FFMA R4, R4, R15, R11 ;  /* 0x0000000f04047223 */ /* 0x001fc6000000000b */
[----:B------:R-:W0:Y:S01]  /*0730*/  LDS R11, [R0+0x1e00] ;  /* 0x001e0000000b7984 */ /* 0x000e220000000800 */
[----:B------:R-:W-:Y:S01]  /*0740*/  BAR.SYNC.DEFER_BLOCKING 0x0 ;  /* 0x0000000000007b1d */ /* 0x000fe20000010000 */
[----:B-1----:R-:W-:-:S04]  /*0750*/  FFMA R5, R5, R8, R4 ;  /* 0x0000000805057223 */ /* 0x002fc80000000004 */
[----:B--2---:R-:W-:Y:S01]  /*0760*/  FFMA R6, R6, R9, R5 ;  /* 0x0000000906067223 */ /* 0x004fe20000000005 */
[----:B----4-:R-:W-:Y:S02]  /*0770*/  STS [R3+0x1000], R12 ;  /* 0x0010000c03007388 */ /* 0x010fe40000000800 */
[----:B------:R-:W-:Y:S01]  /*0780*/  BAR.SYNC.DEFER_BLOCKING 0x0 ;  /* 0x0000000000007b1d */ /* 0x000fe20000010000 */
[----:B---3--:R-:W-:-:S04]  /*0790*/  FFMA R7, R7, R10, R6 ;  /* 0x0000000a07077223 */ /* 0x008fc80000000006 */
[----:B0-----:R-:W-:Y:S01]  /*07a0*/  FFMA R16, R16, R11, R7 ;  /* 0x0000000b10107223 */ /* 0x001fe20000000007 */
[----:B------:R-:W-:Y:S04]  /*07b0*/  LDS R9, [R0+0x1000] ;  /* 0x0010000000097984 */ /* 0x000fe80000000800 */
[----:B------:R-:W0:Y:S04]  /*07c0*/  LDS.128 R4, [R2] ;  /* 0x0000000002047984 */ /* 0x000e280000000c00 */
[----:B------:R-:W1:Y:S04]  /*07d0*/  LDS R8, [R0+0x1080] ;  /* 0x0010800000087984 */ /* 0x000e680000000800 */
[----:B------:R-:W-:Y:S04]  /*07e0*/  LDS R10, [R0+0x1200] ;  /* 0x00120000000a7984 */ /* 0x000fe80000000800 */
[----:B------:R-:W-:Y:S01]  /*07f0*/  LDS R12, [R0+0x1600] ;  /* 0x00160000000c7984 */ /* 0x000fe20000000800 */
[----:B0-----:R-:W-:-:S04]  /*0800*/  FFMA R4, R4, R9, RZ ;  /* 0x0000000904047223 */ /* 0x001fc800000000ff */
[----:B-1----:R-:W-:Y:S02]  /*0810*/  FFMA R5, R5, R8, R4 ;  /* 0x0000000805057223 */ /* 0x002fe40000000004 */
[----:B------:R-:W0:Y:S04]  /*0820*/  LDS R4, [R0+0x1100] ;  /* 0x0011000000047984 */ /* 0x000e280000000800 */
[----:B------:R-:W1:Y:S01]  /*0830*/  LDS R8, [R0+0x1180] ;  /* 0x0011800000087984 */ /* 0x000e620000000800 */
[----:B0-----:R-:W-:-:S04]  /*0840*/  FFMA R4, R6, R4, R5 ;  /* 0x0000000406047223 */ /* 0x001fc80000000005 */
[----:B-1----:R-:W-:Y:S02]  /*0850*/  FFMA R9, R7, R8, R4 ;  /* 0x0000000807097223 */ /* 0x002fe40000000004 */
[----:B------:R-:W0:Y:S04]  /*0860*/  LDS.128 R4, [R2+0x10] ;  /* 0x0000100002047984 */ /* 0x000e280000000c00 */
[----:B------:R-:W1:Y:S01]  /*0870*/  LDS R8, [R0+0x1280] ;  /* 0x0012800000087984 */ /* 0x000e620000000800 */
[----:B0-----:R-:W-:-:S04]  /*0880*/  FFMA R4, R4, R10, R9 ;  /* 0x0000000a04047223 */ /* 0x001fc80000000009 */
[----:B-1----:R-:W-:Y:S02]  /*0890*/  FFMA R5, R5, R8, R4 ;  /* 0x0000000805057223 */ /* 0x002fe40000000004 */
[----:B------:R-:W0:Y:S04]  /*08a0*/  LDS R4, [R0+0x1300] ;  /* 0x0013000000047984 */ /* 0x000e280000000800 */
[----:B------:R-:W1:Y:S01]  /*08b0*/  LDS R8, [R0+0x1380] ;  /* 0x0013800000087984 */ /* 0x000e620000000800 */
[----:B0-----:R-:W-:-:S03]  /*08c0*/  FFMA R4, R6, R4, R5 ;  /* 0x0000000406047223 */ /* 0x001fc60000000005 */
[----:B------:R-:W-:Y:S01]  /*08d0*/  LDS R5, [R0+0x1400] ;  /* 0x0014000000057984 */ /* 0x000fe20000000800 */
[----:B-1----:R-:W-:-:S03]  /*08e0*/  FFMA R7, R7, R8, R4 ;  /* 0x0000000807077223 */ /* 0x002fc60000000004 */
[----:B------:R-:W0:Y:S04]  /*08f0*/  LDS.128 R8, [R2+0x20] ;  /* 0x0000200002087984 */ /* 0x000e280000000c00 */
[----:B------:R-:W1:Y:S01]  /*0900*/  LDS R4, [R0+0x1480] ;  /* 0x0014800000047984 */ /* 0x000e620000000800 */
[----:B0-----:R-:W-:-:S03]  /*0910*/  FFMA R8, R8, R5, R7 ;  /* 0x0000000508087223 */ /* 0x001fc60000000007 */
[----:B------:R-:W0:Y:S01]  /*0920*/  LDS R5, [R0+0x1500] ;  /* 0x0015000000057984 */ /* 0x000e220000000800 */
[----:B-1----:R-:W-:-:S03]  /*0930*/  FFMA R9, R9, R4, R8 ;  /* 0x0000000409097223 */ /* 0x002fc60000000008 */
[----:B------:R-:W1:Y:S01]  /*0940*/  LDS R8, [R0+0x1580] ;  /* 0x0015800000087984 */ /* 0x000e620000000800 */
[----:B0-----:R-:W-:-:S03]  /*0950*/  FFMA R10, R10, R5, R9 ;  /* 0x000000050a0a7223 */ /* 0x001fc60000000009 */
[----:B------:R-:W0:Y:S01]  /*0960*/  LDS.128 R4, [R2+0x30] ;  /* 0x0000300002047984 */ /* 0x000e220000000c00 */
[----:B-1----:R-:W-:-:S03]  /*0970*/  FFMA R11, R11, R8, R10 ;  /* 0x000000080b0b7223 */ /* 0x002fc6000000000a */
[----:B------:R-:W1:Y:S04]  /*0980*/  LDS R8, [R0+0x1680] ;  /* 0x0016800000087984 */ /* 0x000e680000000800 */
[----:B------:R-:W2:Y:S01]  /*0990*/  LDS R9, [R0+0x1700] ;  /* 0x0017000000097984 */ /* 0x000ea20000000800 */
[----:B0-----:R-:W-:-:S03]  /*09a0*/  FFMA R12, R4, R12, R11 ;  /* 0x0000000c040c7223 */ /* 0x001fc6000000000b */
[----:B------:R-:W0:Y:S01]  /*09b0*/  LDS R4, [R0+0x1780] ;  /* 0x0017800000047984 */ /* 0x000e220000000800 */
[----:B-1----:R-:W-:Y:S01]  /*09c0*/  FFMA R11, R5, R8, R12 ;  /* 0x00000008050b7223 */ /* 0x002fe2000000000c */
[----:B------:R-:W-:-:S03]  /*09d0*/  IADD3 R5, PT, PT, R20, 0x40, RZ ;  /* 0x0000004014057810 */ /* 0x000fc60007ffe0ff */
[----:B--2---:R-:W-:Y:S01]  /*09e0*/  FFMA R6, R6, R9, R11 ;  /* 0x0000000906067223 */ /* 0x004fe2000000000b */
[----:B------:R-:W-:Y:S01]  /*09f0*/  ISETP.GE.OR P1, PT, R5, R24, P0 ;  /* 0x000000180500720c */ /* 0x000fe20000726670 */
[----:B------:R-:W-:Y:S04]  /*0a00*/  LDS.128 R8, [R2+0x40] ;  /* 0x0000400002087984 */ /* 0x000fe80000000c00 */
[----:B------:R-:W1:Y:S01]  /*0a10*/  LDS R5, [R0+0x1800] ;  /* 0x0018000000057984 */ /* 0x000e620000000800 */
[----:B------:R-:W-:-:S07]  /*0a20*/  MOV R32, RZ ;  /* 0x000000ff00207202 */ /* 0x000fce0000000f00 */
[----:B------:R-:W2:Y:S01]  /*0a30*/  @!P1 LDG.E.CONSTANT R32, desc[UR8][R30.64+0x100] ;  /* 0x000100081e209981 */ /* 0x000ea2000c1e9900 */
[----:B0-----:R-:W-:-:S03]  /*0a40*/  FFMA R7, R7, R4, R6 ;  /* 0x0000000407077223 */ /* 0x001fc60000000006 */
[----:B------:R-:W0:Y:S04]  /*0a50*/  LDS R4, [R0+0x1880] ;  /* 0x0018800000047984 */ /* 0x000e280000000800 */
[----:B------:R-:W-:Y:S01]  /*0a60*/  LDS R6, [R0+0x1980] ;  /* 0x0019800000067984 */ /* 0x000fe20000000800 */
[----:B-1----:R-:W-:-:S03]  /*0a70*/  FFMA R8, R8, R5, R7 ;  /* 0x0000000508087223 */ /* 0x002fc60000000007 */
[----:B------:R-:W1:Y:S01]  /*0a80*/  LDS R5, [R0+0x1900] ;  /* 0x0019000000057984 */ /* 0x000e620000000800 */
[----:B0-----:R-:W-:-:S03]  /*0a90*/  FFMA R9, R9, R4, R8 ;  /* 0x0000000409097223 */ /* 0x001fc60000000008 */
[----:B------:R-:W-:Y:S01]  /*0aa0*/  LDS R8, [R0+0x1a00] ;  /* 0x001a000000087984 */ /* 0x000fe20000000800 */
[----:B-1----:R-:W-:-:S03]  /*0ab0*/  FFMA R10, R10, R5, R9 ;  /* 0x000000050a0a7223 */ /* 0x002fc60000000009 */
[----:B------:R-:W-:Y:S01]  /*0ac0*/  LDS R9, [R0+0x1a80] ;  /* 0x001a800000097984 */ /* 0x000fe20000000800 */
[----:B------:R-:W-:-:S03]  /*0ad0*/  FFMA R11, R11, R6, R10 ;  /* 0x000000060b0b7223 */ /* 0x000fc6000000000a */
[----:B------:R-:W0:Y:S04]  /*0ae0*/  LDS.128 R4, [R2+0x50] ;  /* 0x0000500002047984 */ /* 0x000e280000000c00 */
[----:B------:R-:W-:Y:S01]  /*0af0*/  LDS R10, [R0+0x1b80] ;  /* 0x001b8000000a7984 */ /* 0x000fe20000000800 */
[----:B0-----:R-:W-:-:S03]  /*0b00*/  FFMA R4, R4, R8, R11 ;  /* 0x0000000804047223 */ /* 0x001fc6000000000b */
[----:B------:R-:W0:Y:S01]  /*0b10*/  LDS R8, [R0+0x1b00] ;  /* 0x001b000000087984 */ /* 0x000e220000000800 */
[----:B------:R-:W-:-:S04]  /*0b20*/  FFMA R5, R5, R9, R4 ;  /* 0x0000000905057223 */ /* 0x000fc80000000004 */
[----:B0-----:R-:W-:Y:S02]  /*0b30*/  FFMA R6, R6, R8, R5 ;  /* 0x0000000806067223 */ /* 0x001fe40000000005 */
[----:B------:R-:W-:Y:S02]  /*0b40*/  LDS R8, [R0+0x1c00] ;  /* 0x001c000000087984 */ /* 0x000fe40000000800 */
[----:B------:R-:W-:Y:S02]  /*0b50*/  FFMA R9, R7, R10, R6 ;  /* 0x0000000a07097223 */ /* 0x000fe40000000006 */
[----:B------:R-:W0:Y:S04]  /*0b60*/  LDS.128 R4, [R2+0x60] ;  /* 0x0000600002047984 */ /* 0x000e280000000c00 */
[----:B------:R-:W1:Y:S01]  /*0b70*/  LDS R10, [R0+0x1c80] ;  /* 0x001c8000000a7984 */ /* 0x000e620000000800 */
[----:B0-----:R-:W-:-:S03]  /*0b80*/  FFMA R4, R4, R8, R9 ;  /* 0x0000000804047223 */ /* 0x001fc60000000009 */
[----:B------:R-:W0:Y:S01]  /*0b90*/  LDS R8, [R0+0x1d00] ;  /* 0x001d000000087984 */ /* 0x000e220000000800 */
[----:B-1----:R-:W-:-:S03]  /*0ba0*/  FFMA R5, R5, R10, R4 ;  /* 0x0000000a05057223 */ /* 0x002fc60000000004 */
[----:B------:R-:W1:Y:S01]  /*0bb0*/  LDS R9, [R0+0x1d80] ;  /* 0x001d800000097984 */ /* 0x000e620000000800 */
[----:B------:R-:W-:-:S03]  /*0bc0*/  FFMA R17, R17, R14, R16 ;  /* 0x0000000e11117223 */ /* 0x000fc60000000010 */
[----:B------:R-:W-:Y:S04]  /*0bd0*/  LDS R4, [R0+0x1e00] ;  /* 0x001e000000047984 */ /* 0x000fe80000000800 */
[----:B------:R-:W3:Y:S01]  /*0be0*/  LDS.128 R12, [R2+0x70] ;  /* 0x00007000020c7984 */ /* 0x000ee20000000c00 */
[----:B0-----:R-:W-:Y:S01]  /*0bf0*/  FFMA R6, R6, R8, R5 ;  /* 0x0000000806067223 */ /* 0x001fe20000000005 */
[----:B------:R-:W-:-:S04]  /*0c00*/  IADD3 R5, PT, PT, R20, 0x60, RZ ;  /* 0x0000006014057810 */ /* 0x000fc80007ffe0ff */
[----:B------:R-:W-:Y:S02]  /*0c10*/  ISETP.GE.OR P0, PT, R5, R24, P0 ;  /* 0x000000180500720c */ /* 0x000fe40000706670 */
[----:B------:R-:W0:Y:S01]  /*0c20*/  LDS R5, [R0+0x1e80] ;  /* 0x001e800000057984 */ /* 0x000e220000000800 */
[----:B-1----:R-:W-:Y:S01]  /*0c30*/  FFMA R7, R7, R9, R6 ;  /* 0x0000000907077223 */ /* 0x002fe20000000006 */
[----:B------:R-:W-:-:S03]  /*0c40*/  FFMA R18, R18, R28, R17 ;  /* 0x0000001c12127223 */ /* 0x000fc60000000011 */
[----:B---3--:R-:W-:Y:S02]  /*0c50*/  FFMA R4, R12, R4, R7 ;  /* 0x000000040c047223 */ /* 0x008fe40000000007 */
[----:B------:R-:W-:Y:S02]  /*0c60*/  LDS R12, [R0+0x1f80] ;  /* 0x001f8000000c7984 */ /* 0x000fe40000000800 */
[----:B0-----:R-:W-:Y:S02]  /*0c70*/  FFMA R17, R13, R5, R4 ;  /* 0x000000050d117223 */ /* 0x001fe40000000004 */
[----:B------:R-:W-:Y:S01]  /*0c80*/  LDS R13, [R0+0x1f00] ;  /* 0x001f0000000d7984 */ /* 0x000fe20000000800 */
[----:B------:R-:W-:Y:S06]  /*0c90*/  BAR.SYNC.DEFER_BLOCKING 0x0 ;  /* 0x0000000000007b1d */ /* 0x000fec0000010000 */
[----:B--2---:R-:W-:Y:S02]  /*0ca0*/  STS [R3+0x1000], R32 ;  /* 0x0010002003007388 */ /* 0x004fe40000000800 */
[----:B------:R-:W-:Y:S06]  /*0cb0*/  BAR.SYNC.DEFER_BLOCKING 0x0 ;  /* 0x0000000000007b1d */ /* 0x000fec0000010000 */
[----:B------:R-:W-:Y:S04]  /*0cc0*/  LDS R9, [R0+0x1000] ;  /* 0x0010000000097984 */ /* 0x000fe80000000800 */
[----:B------:R-:W0:Y:S04]  /*0cd0*/  LDS.128 R4, [R2] ;  /* 0x0000000002047984 */ /* 0x000e280000000c00 */
[----:B------:R-:W1:Y:S01]  /*0ce0*/  LDS R8, [R0+0x1080] ;  /* 0x0010800000087984 */ /* 0x000e620000000800 */
[----:B0-----:R-:W-:-:S04]  /*0cf0*/  FFMA R4, R4, R9, RZ ;  /* 0x0000000904047223 */ /* 0x001fc800000000ff */
[----:B-1----:R-:W-:Y:S02]  /*0d00*/  FFMA R5, R5, R8, R4 ;  /* 0x0000000805057223 */ /* 0x002fe40000000004 */
[----:B------:R-:W0:Y:S04]  /*0d10*/  LDS R4, [R0+0x1100] ;  /* 0x0011000000047984 */ /* 0x000e280000000800 */
[----:B------:R-:W1:Y:S01]  /*0d20*/  LDS R8, [R0+0x1180] ;  /* 0x0011800000087984 */ /* 0x000e620000000800 */
[----:B0-----:R-:W-:-:S04]  /*0d30*/  FFMA R4, R6, R4, R5 ;  /* 0x0000000406047223 */ /* 0x001fc80000000005 */
[----:B-1----:R-:W-:Y:S02]  /*0d40*/  FFMA R9, R7, R8, R4 ;  /* 0x0000000807097223 */ /* 0x002fe40000000004 */
[----:B------:R-:W-:Y:S04]  /*0d50*/  LDS R8, [R0+0x1200] ;  /* 0x0012000000087984 */ /* 0x000fe80000000800 */
[----:B------:R-:W0:Y:S02]  /*0d60*/  LDS.128 R4, [R2+0x10] ;  /* 0x0000100002047984 */ /* 0x000e240000000c00 */
[----:B0-----:R-:W-:Y:S02]  /*0d70*/  FFMA R4, R4, R8, R9 ;  /* 0x0000000804047223 */ /* 0x001fe40000000009 */
[----:B------:R-:W0:Y:S02]  /*0d80*/  LDS R8, [R0+0x1280] ;  /* 0x0012800000087984 */ /* 0x000e240000000800 */
[----:B0-----:R-:W-:-:S02]  /*0d90*/  FFMA R5, R5, R8, R4 ;  /* 0x0000000805057223 */ /* 0x001fc40000000004 */
        /* <DEDUP_REMOVED lines=29> */
[----:B------:R-:W-:-:S06]  /*0f70*/  MOV R16, RZ ;  /* 0x000000ff00107202 */ /* 0x000fcc0000000f00 */
[----:B------:R-:W2:Y:S01]  /*0f80*/  @!P0 LDG.E.CONSTANT R16, desc[UR8][R30.64+0x180] ;  /* 0x000180081e108981 */ /* 0x000ea2000c1e9900 */
        /* <DEDUP_REMOVED lines=18> */
[----:B0-----:R-:W-:-:S03]  /*10b0*/  FFMA R4, R6, R4, R5 ;  /* 0x0000000406047223 */ /* 0x001fc60000000005 */
[----:B------:R-:W-:Y:S01]  /*10c0*/  LDS R5, [R0+0x1e80] ;  /* 0x001e800000057984 */ /* 0x000fe20000000800 */
[----:B-1----:R-:W-:-:S03]  /*10d0*/  FFMA R7, R7, R8, R4 ;  /* 0x0000000807077223 */ /* 0x002fc60000000004 */
[----:B------:R-:W-:Y:S04]  /*10e0*/  LDS R4, [R0+0x1e00] ;  /* 0x001e000000047984 */ /* 0x000fe80000000800 */
[----:B------:R-:W0:Y:S04]  /*10f0*/  LDS.128 R8, [R2+0x70] ;  /* 0x0000700002087984 */ /* 0x000e280000000c00 */
[----:B------:R-:W1:Y:S01]  /*1100*/  LDS R6, [R0+0x1f00] ;  /* 0x001f000000067984 */ /* 0x000e620000000800 */
[----:B0-----:R-:W-:-:S03]  /*1110*/  FFMA R4, R8, R4, R7 ;  /* 0x0000000408047223 */ /* 0x001fc60000000007 */
[----:B------:R-:W-:Y:S01]  /*1120*/  LDS R8, [R0+0x1f80] ;  /* 0x001f800000087984 */ /* 0x000fe20000000800 */
[----:B------:R-:W-:Y:S01]  /*1130*/  BAR.SYNC.DEFER_BLOCKING 0x0 ;  /* 0x0000000000007b1d */ /* 0x000fe20000010000 */
[----:B------:R-:W-:-:S05]  /*1140*/  FFMA R5, R9, R5, R4 ;  /* 0x0000000509057223 */ /* 0x000fca0000000004 */
[----:B--2---:R-:W-:Y:S02]  /*1150*/  STS [R3+0x1000], R16 ;  /* 0x0010001003007388 */ /* 0x004fe40000000800 */
[----:B------:R-:W-:Y:S01]  /*1160*/  BAR.SYNC.DEFER_BLOCKING 0x0 ;  /* 0x0000000000007b1d */ /* 0x000fe20000010000 */
[----:B-1----:R-:W-:Y:S01]  /*1170*/  FFMA R10, R10, R6, R5 ;  /* 0x000000060a0a7223 */ /* 0x002fe20000000005 */
[----:B------:R-:W-:-:S04]  /*1180*/  FFMA R14, R14, R13, R17 ;  /* 0x0000000d0e0e7223 */ /* 0x000fc80000000011 */
[----:B------:R-:W-:Y:S04]  /*1190*/  LDS R9, [R0+0x1000] ;  /* 0x0010000000097984 */ /* 0x000fe80000000800 */
[----:B------:R-:W0:Y:S04]  /*11a0*/  LDS.128 R4, [R2] ;  /* 0x0000000002047984 */ /* 0x000e280000000c00 */
[----:B------:R-:W1:Y:S04]  /*11b0*/  LDS R13, [R0+0x1080] ;  /* 0x00108000000d7984 */ /* 0x000e680000000800 */
[----:B------:R-:W-:Y:S01]  /*11c0*/  LDS R16, [R0+0x1f80] ;  /* 0x001f800000107984 */ /* 0x000fe20000000800 */
[----:B0-----:R-:W-:-:S03]  /*11d0*/  FFMA R4, R4, R9, RZ ;  /* 0x0000000904047223 */ /* 0x001fc600000000ff */
[----:B------:R-:W-:Y:S01]  /*11e0*/  LDS R9, [R0+0x1180] ;  /* 0x0011800000097984 */ /* 0x000fe20000000800 */
[----:B-1----:R-:W-:-:S03]  /*11f0*/  FFMA R5, R5, R13, R4 ;  /* 0x0000000d05057223 */ /* 0x002fc60000000004 */
[----:B------:R-:W0:Y:S04]  /*1200*/  LDS R4, [R0+0x1100] ;  /* 0x0011000000047984 */ /* 0x000e280000000800 */
[----:B------:R-:W-:Y:S01]  /*1210*/  LDS R13, [R0+0x1200] ;  /* 0x00120000000d7984 */ /* 0x000fe20000000800 */
[----:B0-----:R-:W-:-:S04]  /*1220*/  FFMA R4, R6, R4, R5 ;  /* 0x0000000406047223 */ /* 0x001fc80000000005 */
[----:B------:R-:W-:Y:S02]  /*1230*/  FFMA R9, R7, R9, R4 ;  /* 0x0000000907097223 */ /* 0x000fe40000000004 */
[----:B------:R-:W0:Y:S02]  /*1240*/  LDS.128 R4, [R2+0x10] ;  /* 0x0000100002047984 */ /* 0x000e240000000c00 */
[----:B0-----:R-:W-:Y:S02]  /*1250*/  FFMA R4, R4, R13, R9 ;  /* 0x0000000d04047223 */ /* 0x001fe40000000009 */
[----:B------:R-:W0:Y:S04]  /*1260*/  LDS R9, [R0+0x1280] ;  /* 0x0012800000097984 */ /* 0x000e280000000800 */
[----:B------:R-:W-:Y:S01]  /*1270*/  LDS R13, [R0+0x1400] ;  /* 0x00140000000d7984 */ /* 0x000fe20000000800 */
[----:B0-----:R-:W-:-:S03]  /*1280*/  FFMA R5, R5, R9, R4 ;  /* 0x0000000905057223 */ /* 0x001fc60000000004 */
[----:B------:R-:W0:Y:S04]  /*1290*/  LDS R4, [R0+0x1300] ;  /* 0x0013000000047984 */ /* 0x000e280000000800 */
[----:B------:R-:W1:Y:S01]  /*12a0*/  LDS R9, [R0+0x1380] ;  /* 0x0013800000097984 */ /* 0x000e620000000800 */
[----:B0-----:R-:W-:-:S04]  /*12b0*/  FFMA R4, R6, R4, R5 ;  /* 0x0000000406047223 */ /* 0x001fc80000000005 */
[----:B-1----:R-:W-:Y:S02]  /*12c0*/  FFMA R9, R7, R9, R4 ;  /* 0x0000000907097223 */ /* 0x002fe40000000004 */
        /* <DEDUP_REMOVED lines=45> */
[----:B------:R-:W0:Y:S01]  /*15a0*/  LDS.128 R4, [R2+0x70] ;  /* 0x0000700002047984 */ /* 0x000e220000000c00 */
[----:B------:R-:W-:-:S04]  /*15b0*/  UIADD3 UR4, UPT, UPT, UR6, 0x1f, URZ ;  /* 0x0000001f06047890 */ /* 0x000fc8000fffe0ff */
[----:B------:R-:W-:Y:S01]  /*15c0*/  USHF.R.U32.HI UR4, URZ, 0x5, UR4 ;  /* 0x00000005ff047899 */ /* 0x000fe20008011604 */
[----:B0-----:R-:W-:Y:S02]  /*15d0*/  FFMA R4, R4, R13, R9 ;  /* 0x0000000d04047223 */ /* 0x001fe40000000009 */
[----:B------:R-:W0:Y:S04]  /*15e0*/  LDS R13, [R0+0x1e80] ;  /* 0x001e8000000d7984 */ /* 0x000e280000000800 */
[----:B------:R-:W1:Y:S01]  /*15f0*/  LDS R9, [R0+0x1f00] ;  /* 0x001f000000097984 */ /* 0x000e620000000800 */
[----:B------:R-:W-:-:S04]  /*1600*/  UIADD3 UR4, UPT, UPT, -UR4, 0x1, URZ ;  /* 0x0000000104047890 */ /* 0x000fc8000fffe1ff */
[----:B------:R-:W-:Y:S01]  /*1610*/  UISETP.NE.AND UP0, UPT, UR4, URZ, UPT ;  /* 0x000000ff0400728c */ /* 0x000fe2000bf05270 */
[----:B------:R-:W-:Y:S01]  /*1620*/  FFMA R12, R15, R12, R14 ;  /* 0x0000000c0f0c7223 */ /* 0x000fe2000000000e */
[----:B0-----:R-:W-:Y:S01]  /*1630*/  FFMA R5, R5, R13, R4 ;  /* 0x0000000d05057223 */ /* 0x001fe20000000004 */
[----:B------:R-:W-:-:S03]  /*1640*/  LEA R4, R24, R29, 0x5 ;  /* 0x0000001d18047211 */ /* 0x000fc600078e28ff */
[----:B-1----:R-:W-:Y:S01]  /*1650*/  FFMA R6, R6, R9, R5 ;  /* 0x0000000906067223 */ /* 0x002fe20000000005 */
[----:B------:R-:W-:Y:S01]  /*1660*/  LEA R24, R24, R27, 0x5 ;  /* 0x0000001b18187211 */ /* 0x000fe200078e28ff */
[----:B------:R-:W-:Y:S01]  /*1670*/  FFMA R29, R19, R26, R18 ;  /* 0x0000001a131d7223 */ /* 0x000fe20000000012 */
[----:B------:R-:W-:Y:S01]  /*1680*/  FFMA R13, R11, R8, R10 ;  /* 0x000000080b0d7223 */ /* 0x000fe2000000000a */
[----:B------:R-:W-:Y:S01]  /*1690*/  FFMA R27, R7, R16, R6 ;  /* 0x00000010071b7223 */ /* 0x000fe20000000006 */
[----:B------:R-:W-:Y:S06]  /*16a0*/  BAR.SYNC.DEFER_BLOCKING 0x0 ;  /* 0x0000000000007b1d */ /* 0x000fec0000010000 */
[----:B------:R-:W-:Y:S05]  /*16b0*/  BRA.U !UP0, `(.L_x_0) ;  /* 0x0000001508647547 */ /* 0x000fea000b800000 */
[----:B------:R-:W0:Y:S01]  /*16c0*/  LDC R17, c[0x0][0x3a0] ;  /* 0x0000e800ff117b82 */ /* 0x000e220000000800 */
[----:B------:R-:W-:Y:S01]  /*16d0*/  IADD3 R18, PT, PT, R23, 0x20, RZ ;  /* 0x0000002017127810 */ /* 0x000fe20007ffe0ff */
[----:B------:R-:W1:Y:S01]  /*16e0*/  LDCU.64 UR10, c[0x0][0x388] ;  /* 0x00007100ff0a77ac */ /* 0x000e620008000a00 */
[----:B------:R-:W-:Y:S02]  /*16f0*/  IADD3 R16, PT, PT, R22, 0x20, RZ ;  /* 0x0000002016107810 */ /* 0x000fe40007ffe0ff */
[----:B------:R-:W-:Y:S01]  /*1700*/  IADD3 R19, PT, PT, R25, 0x20, RZ ;  /* 0x0000002019137810 */ /* 0x000fe20007ffe0ff */
[----:B------:R-:W2:Y:S01]  /*1710*/  LDCU.64 UR6, c[0x0][0x398] ;  /* 0x00007300ff0677ac */ /* 0x000ea20008000a00 */
[----:B------:R-:W-:Y:S02]  /*1720*/  MOV R23, R4 ;  /* 0x0000000400177202 */ /* 0x000fe40000000f00 */
[----:B------:R-:W-:-:S07]  /*1730*/  MOV R22, R24 ;  /* 0x0000001800167202 */ /* 0x000fce0000000f00 */
.L_x_1:
[----:B--2---:R-:W-:Y:S01]  /*1740*/  ISETP.GE.AND P1, PT, R16, UR7, PT ;  /* 0x0000000710007c0c */ /* 0x004fe2000bf26270 */
[----:B------:R-:W-:Y:S01]  /*1750*/  HFMA2 R28, -RZ, RZ, 0, 0 ;  /* 0x00000000ff1c7431 */ /* 0x000fe200000001ff */
[----:B------:R-:W-:Y:S02]  /*1760*/  ISETP.GE.AND P0, PT, R19, UR7, PT ;  /* 0x0000000713007c0c */ /* 0x000fe4000bf06270 */
[----:B------:R-:W-:Y:S02]  /*1770*/  ISETP.GE.OR P1, PT, R21, UR6, P1 ;  /* 0x0000000615007c0c */ /* 0x000fe40008f26670 */
[----:B0-----:R-:W-:Y:S02]  /*1780*/  ISETP.GE.OR P2, PT, R20, R17, P0 ;  /* 0x000000111400720c */ /* 0x001fe40000746670 */
[----:B------:R-:W-:-:S09]  /*1790*/  MOV R30, RZ ;  /* 0x000000ff001e7202 */ /* 0x000fd20000000f00 */
[----:B------:R-:W0:Y:S08]  /*17a0*/  @!P1 LDC.64 R6, c[0x0][0x380] ;  /* 0x0000e000ff069b82 */ /* 0x000e300000000a00 */
[----:B------:R-:W2:Y:S01]  /*17b0*/  @!P2 LDC.64 R4, c[0x0][0x388] ;  /* 0x0000e200ff04ab82 */ /* 0x000ea20000000a00 */
[----:B0-----:R-:W-:-:S05]  /*17c0*/  @!P1 IMAD.WIDE.U32 R8, R18, 0x4, R6 ;  /* 0x0000000412089825 */ /* 0x001fca00078e0006 */
[----:B------:R-:W3:Y:S01]  /*17d0*/  @!P1 LDG.E.CONSTANT R28, desc[UR8][R8.64] ;  /* 0x00000008081c9981 */ /* 0x000ee2000c1e9900 */
[----:B--2---:R-:W-:-:S05]  /*17e0*/  @!P2 IMAD.WIDE R10, R22, 0x4, R4 ;  /* 0x00000004160aa825 */ /* 0x004fca00078e0204 */
[----:B------:R-:W2:Y:S04]  /*17f0*/  @!P2 LDG.E.CONSTANT R30, desc[UR8][R10.64] ;  /* 0x000000080a1ea981 */ /* 0x000ea8000c1e9900 */
[----:B---3--:R-:W-:Y:S04]  /*1800*/  STS [R3], R28 ;  /* 0x0000001c03007388 */ /* 0x008fe80000000800 */
[----:B--2---:R-:W-:Y:S01]  /*1810*/  STS [R3+0x1000], R30 ;  /* 0x0010001e03007388 */ /* 0x004fe20000000800 */
[----:B------:R-:W-:Y:S06]  /*1820*/  BAR.SYNC.DEFER_BLOCKING 0x0 ;  /* 0x0000000000007b1d */ /* 0x000fec0000010000 */
[----:B------:R-:W-:Y:S04]  /*1830*/  LDS R24, [R0+0x1000] ;  /* 0x0010000000187984 */ /* 0x000fe80000000800 */
[----:B------:R-:W0:Y:S04]  /*1840*/  LDS.128 R4, [R2] ;  /* 0x0000000002047984 */ /* 0x000e280000000c00 */
[----:B------:R-:W2:Y:S04]  /*1850*/  LDS R26, [R0+0x1080] ;  /* 0x00108000001a7984 */ /* 0x000ea80000000800 */
[----:B------:R-:W3:Y:S04]  /*1860*/  LDS R15, [R0+0x1100] ;  /* 0x00110000000f7984 */ /* 0x000ee80000000800 */
[----:B------:R-:W4:Y:S04]  /*1870*/  LDS R14, [R0+0x1180] ;  /* 0x00118000000e7984 */ /* 0x000f280000000800 */
[----:B------:R-:W-:Y:S04]  /*1880*/  LDS R25, [R0+0x1200] ;  /* 0x0012000000197984 */ /* 0x000fe80000000800 */
[----:B------:R-:W5:Y:S01]  /*1890*/  LDS.128 R8, [R2+0x10] ;  /* 0x0000100002087984 */ /* 0x000f620000000c00 */
[----:B0-----:R-:W-:-:S04]  /*18a0*/  FFMA R4, R4, R24, R29 ;  /* 0x0000001804047223 */ /* 0x001fc8000000001d */
[----:B--2---:R-:W-:Y:S02]  /*18b0*/  FFMA R29, R5, R26, R4 ;  /* 0x0000001a051d7223 */ /* 0x004fe40000000004 */
[----:B------:R-:W0:Y:S04]  /*18c0*/  LDS R4, [R0+0x1280] ;  /* 0x0012800000047984 */ /* 0x000e280000000800 */
[----:B------:R-:W2:Y:S04]  /*18d0*/  LDS R5, [R0+0x1300] ;  /* 0x0013000000057984 */ /* 0x000ea80000000800 */
[----:B------:R-:W2:Y:S01]  /*18e0*/  LDS R26, [R0+0x1380] ;  /* 0x00138000001a7984 */ /* 0x000ea20000000800 */
[----:B---3--:R-:W-:-:S03]  /*18f0*/  FFMA R6, R6, R15, R29 ;  /* 0x0000000f06067223 */ /* 0x008fc6000000001d */
[----:B------:R-:W-:Y:S01]  /*1900*/  LDS R15, [R0+0x1d80] ;  /* 0x001d8000000f7984 */ /* 0x000fe20000000800 */
[----:B----4-:R-:W-:Y:S01]  /*1910*/  FFMA R7, R7, R14, R6 ;  /* 0x0000000e07077223 */ /* 0x010fe20000000006 */
[----:B------:R-:W-:-:S03]  /*1920*/  IADD3 R6, P2, PT, R20, R23, RZ ;  /* 0x0000001714067210 */ /* 0x000fc60007f5e0ff */
[----:B-----5:R-:W-:Y:S01]  /*1930*/  FFMA R8, R8, R25, R7 ;  /* 0x0000001908087223 */ /* 0x020fe20000000007 */
[----:B------:R-:W-:Y:S02]  /*1940*/  LEA.HI.X.SX32 R7, R23, RZ, 0x1, P2 ;  /* 0x000000ff17077211 */ /* 0x000fe400010f0eff */
[----:B-1----:R-:W-:Y:S02]  /*1950*/  LEA R24, P2, R6, UR10, 0x2 ;  /* 0x0000000a06187c11 */ /* 0x002fe4000f8410ff */
[----:B------:R-:W-:Y:S02]  /*1960*/  IADD3 R14, PT, PT, R20, 0x20, RZ ;  /* 0x00000020140e7810 */ /* 0x000fe40007ffe0ff */
[----:B------:R-:W-:Y:S02]  /*1970*/  LEA.HI.X R25, R6, UR11, R7, 0x2, P2 ;  /* 0x0000000b06197c11 */ /* 0x000fe400090f1407 */
[----:B------:R-:W-:Y:S01]  /*1980*/  ISETP.GE.OR P1, PT, R14, R17, P0 ;  /* 0x000000110e00720c */ /* 0x000fe20000726670 */
[----:B------:R-:W-:-:S12]  /*1990*/  HFMA2 R14, -RZ, RZ, 0, 0 ;  /* 0x00000000ff0e7431 */ /* 0x000fd800000001ff */
[----:B------:R-:W3:Y:S01]  /*19a0*/  @!P1 LDG.E.CONSTANT R14, desc[UR8][R24.64+0x80] ;  /* 0x00008008180e9981 */ /* 0x000ee2000c1e9900 */
[----:B0-----:R-:W-:-:S03]  /*19b0*/  FFMA R9, R9, R4, R8 ;  /* 0x0000000409097223 */ /* 0x001fc60000000008 */
[----:B------:R-:W-:Y:S01]  /*19c0*/  LDS R8, [R0+0x1400] ;  /* 0x0014000000087984 */ /* 0x000fe20000000800 */
[----:B--2---:R-:W-:-:S03]  /*19d0*/  FFMA R10, R10, R5, R9 ;  /* 0x000000050a0a7223 */ /* 0x004fc60000000009 */
[----:B------:R-:W0:Y:S01]  /*19e0*/  LDS.128 R4, [R2+0x20] ;  /* 0x0000200002047984 */ /* 0x000e220000000c00 */
[----:B------:R-:W-:-:S03]  /*19f0*/  FFMA R11, R11, R26, R10 ;  /* 0x0000001a0b0b7223 */ /* 0x000fc6000000000a */
[----:B------:R-:W1:Y:S04]  /*1a00*/  LDS R9, [R0+0x1480] ;  /* 0x0014800000097984 */ /* 0x000e680000000800 */
[----:B------:R-:W2:Y:S04]  /*1a10*/  LDS R10, [R0+0x1500] ;  /* 0x00150000000a7984 */ /* 0x000ea80000000800 */
[----:B------:R-:W4:Y:S01]  /*1a20*/  LDS R26, [R0+0x1580] ;  /* 0x00158000001a7984 */ /* 0x000f220000000800 */
[----:B0-----:R-:W-:-:S04]  /*1a30*/  FFMA R4, R4, R8, R11 ;  /* 0x0000000804047223 */ /* 0x001fc8000000000b */
[----:B-1----:R-:W-:Y:S02]  /*1a40*/  FFMA R5, R5, R9, R4 ;  /* 0x0000000905057223 */ /* 0x002fe40000000004 */
[----:B------:R-:W-:Y:S02]  /*1a50*/  LDS R4, [R0+0x1600] ;  /* 0x0016000000047984 */ /* 0x000fe40000000800 */
[----:B--2---:R-:W-:Y:S02]  /*1a60*/  FFMA R6, R6, R10, R5 ;  /* 0x0000000a06067223 */ /* 0x004fe40000000005 */
[----:B------:R-:W0:Y:S04]  /*1a70*/  LDS.128 R8, [R2+0x30] ;  /* 0x0000300002087984 */ /* 0x000e280000000c00 */
[----:B------:R-:W1:Y:S01]  /*1a80*/  LDS R5, [R0+0x1680] ;  /* 0x0016800000057984 */ /* 0x000e620000000800 */
[----:B----4-:R-:W-:-:S03]  /*1a90*/  FFMA R7, R7, R26, R6 ;  /* 0x0000001a07077223 */ /* 0x010fc60000000006 */
[----:B------:R-:W2:Y:S04]  /*1aa0*/  LDS R6, [R0+0x1700] ;  /* 0x0017000000067984 */ /* 0x000ea80000000800 */
[----:B------:R-:W4:Y:S01]  /*1ab0*/  LDS R26, [R0+0x1780] ;  /* 0x00178000001a7984 */ /* 0x000f220000000800 */
[----:B0-----:R-:W-:-:S03]  /*1ac0*/  FFMA R4, R8, R4, R7 ;  /* 0x0000000408047223 */ /* 0x001fc60000000007 */
[----:B------:R-:W-:Y:S01]  /*1ad0*/  LDS R8, [R0+0x1800] ;  /* 0x0018000000087984 */ /* 0x000fe20000000800 */
[----:B-1----:R-:W-:-:S03]  /*1ae0*/  FFMA R5, R9, R5, R4 ;  /* 0x0000000509057223 */ /* 0x002fc60000000004 */
[----:B------:R-:W-:Y:S01]  /*1af0*/  LDS R9, [R0+0x1880] ;  /* 0x0018800000097984 */ /* 0x000fe20000000800 */
[----:B--2---:R-:W-:-:S03]  /*1b00*/  FFMA R10, R10, R6, R5 ;  /* 0x000000060a0a7223 */ /* 0x004fc60000000005 */
[----:B------:R-:W0:Y:S01]  /*1b10*/  LDS.128 R4, [R2+0x40] ;  /* 0x0000400002047984 */ /* 0x000e220000000c00 */
[----:B----4-:R-:W-:-:S03]  /*1b20*/  FFMA R11, R11, R26, R10 ;  /* 0x0000001a0b0b7223 */ /* 0x010fc6000000000a */
[----:B------:R-:W1:Y:S04]  /*1b30*/  LDS R10, [R0+0x1900] ;  /* 0x00190000000a7984 */ /* 0x000e680000000800 */
[----:B------:R-:W2:Y:S01]  /*1b40*/  LDS R26, [R0+0x1980] ;  /* 0x00198000001a7984 */ /* 0x000ea20000000800 */
[----:B0-----:R-:W-:-:S04]  /*1b50*/  FFMA R4, R4, R8, R11 ;  /* 0x0000000804047223 */ /* 0x001fc8000000000b */
[----:B------:R-:W-:Y:S02]  /*1b60*/  FFMA R5, R5, R9, R4 ;  /* 0x0000000905057223 */ /* 0x000fe40000000004 */
[----:B------:R-:W-:Y:S02]  /*1b70*/  LDS R4, [R0+0x1a00] ;  /* 0x001a000000047984 */ /* 0x000fe40000000800 */
[----:B-1----:R-:W-:Y:S02]  /*1b80*/  FFMA R6, R6, R10, R5 ;  /* 0x0000000a06067223 */ /* 0x002fe40000000005 */
[----:B------:R-:W0:Y:S04]  /*1b90*/  LDS.128 R8, [R2+0x50] ;  /* 0x0000500002087984 */ /* 0x000e280000000c00 */
[----:B------:R-:W1:Y:S01]  /*1ba0*/  LDS R5, [R0+0x1a80] ;  /* 0x001a800000057984 */ /* 0x000e620000000800 */
[----:B--2---:R-:W-:-:S03]  /*1bb0*/  FFMA R7, R7, R26, R6 ;  /* 0x0000001a07077223 */ /* 0x004fc60000000006 */
        /* <DEDUP_REMOVED lines=9> */
[----:B------:R-:W1:Y:S01]  /*1c50*/  LDS R10, [R0+0x1d00] ;  /* 0x001d0000000a7984 */ /* 0x000e620000000800 */
[----:B0-----:R-:W-:-:S04]  /*1c60*/  FFMA R4, R4, R8, R11 ;  /* 0x0000000804047223 */ /* 0x001fc8000000000b */
[----:B------:R-:W-:Y:S02]  /*1c70*/  FFMA R5, R5, R9, R4 ;  /* 0x0000000905057223 */ /* 0x000fe40000000004 */
[----:B------:R-:W-:Y:S02]  /*1c80*/  LDS R4, [R0+0x1e80] ;  /* 0x001e800000047984 */ /* 0x000fe40000000800 */
[----:B-1----:R-:W-:Y:S02]  /*1c90*/  FFMA R6, R6, R10, R5 ;  /* 0x0000000a06067223 */ /* 0x002fe40000000005 */
[----:B------:R-:W-:Y:S04]  /*1ca0*/  LDS R5, [R0+0x1e00] ;  /* 0x001e000000057984 */ /* 0x000fe80000000800 */
[----:B------:R-:W0:Y:S01]  /*1cb0*/  LDS.128 R8, [R2+0x70] ;  /* 0x0000700002087984 */ /* 0x000e220000000c00 */
[----:B------:R-:W-:-:S03]  /*1cc0*/  FFMA R7, R7, R15, R6 ;  /* 0x0000000f07077223 */ /* 0x000fc60000000006 */
[----:B------:R-:W-:Y:S01]  /*1cd0*/  LDS R15, [R0+0x1f00] ;  /* 0x001f0000000f7984 */ /* 0x000fe20000000800 */
[----:B0-----:R-:W-:-:S03]  /*1ce0*/  FFMA R6, R8, R5, R7 ;  /* 0x0000000508067223 */ /* 0x001fc60000000007 */
[----:B------:R-:W-:Y:S01]  /*1cf0*/  LDS R8, [R0+0x1f80] ;  /* 0x001f800000087984 */ /* 0x000fe20000000800 */
[----:B------:R-:W-:Y:S06]  /*1d00*/  BAR.SYNC.DEFER_BLOCKING 0x0 ;  /* 0x0000000000007b1d */ /* 0x000fec0000010000 */
[----:B---3--:R-:W-:Y:S02]  /*1d10*/  STS [R3+0x1000], R14 ;  /* 0x0010000e03007388 */ /* 0x008fe40000000800 */
[----:B------:R-:W-:Y:S01]  /*1d20*/  BAR.SYNC.DEFER_BLOCKING 0x0 ;  /* 0x0000000000007b1d */ /* 0x000fe20000010000 */
[----:B------:R-:W-:-:S05]  /*1d30*/  FFMA R9, R9, R4, R6 ;  /* 0x0000000409097223 */ /* 0x000fca0000000006 */
[----:B------:R-:W-:Y:S04]  /*1d40*/  LDS R29, [R0+0x1000] ;  /* 0x00100000001d7984 */ /* 0x000fe80000000800 */
[----:B------:R-:W0:Y:S04]  /*1d50*/  LDS.128 R4, [R2] ;  /* 0x0000000002047984 */ /* 0x000e280000000c00 */
[----:B------:R-:W-:Y:S01]  /*1d60*/  LDS R14, [R0+0x1200] ;  /* 0x00120000000e7984 */ /* 0x000fe20000000800 */
[----:B0-----:R-:W-:-:S03]  /*1d70*/  FFMA R4, R4, R29, R12 ;  /* 0x0000001d04047223 */ /* 0x001fc6000000000c */
[----:B------:R-:W0:Y:S02]  /*1d80*/  LDS R12, [R0+0x1080] ;  /* 0x00108000000c7984 */ /* 0x000e240000000800 */
[----:B0-----:R-:W-:Y:S02]  /*1d90*/  FFMA R5, R5, R12, R4 ;  /* 0x0000000c05057223 */ /* 0x001fe40000000004 */
[----:B------:R-:W0:Y:S04]  /*1da0*/  LDS R4, [R0+0x1100] ;  /* 0x0011000000047984 */ /* 0x000e280000000800 */
[----:B------:R-:W1:Y:S01]  /*1db0*/  LDS R12, [R0+0x1180] ;  /* 0x00118000000c7984 */ /* 0x000e620000000800 */
[----:B0-----:R-:W-:-:S04]  /*1dc0*/  FFMA R4, R6, R4, R5 ;  /* 0x0000000406047223 */ /* 0x001fc80000000005 */
[----:B-1----:R-:W-:Y:S02]  /*1dd0*/  FFMA R29, R7, R12, R4 ;  /* 0x0000000c071d7223 */ /* 0x002fe40000000004 */
[----:B------:R-:W0:Y:S04]  /*1de0*/  LDS.128 R4, [R2+0x10] ;  /* 0x0000100002047984 */ /* 0x000e280000000c00 */
[----:B------:R-:W1:Y:S01]  /*1df0*/  LDS R12, [R0+0x1280] ;  /* 0x00128000000c7984 */ /* 0x000e620000000800 */
[----:B0-----:R-:W-:-:S03]  /*1e00*/  FFMA R4, R4, R14, R29 ;  /* 0x0000000e04047223 */ /* 0x001fc6000000001d */
[----:B------:R-:W-:Y:S01]  /*1e10*/  LDS R14, [R0+0x1400] ;  /* 0x00140000000e7984 */ /* 0x000fe20000000800 */
[----:B-1----:R-:W-:-:S03]  /*1e20*/  FFMA R5, R5, R12, R4 ;  /* 0x0000000c05057223 */ /* 0x002fc60000000004 */
        /* <DEDUP_REMOVED lines=39> */
[----:B-1----:R-:W-:Y:S01]  /*20a0*/  FFMA R29, R7, R12, R4 ;  /* 0x0000000c071d7223 */ /* 0x002fe20000000004 */
[----:B------:R-:W-:Y:S01]  /*20b0*/  IADD3 R12, PT, PT, R20, 0x40, RZ ;  /* 0x00000040140c7810 */ /* 0x000fe20007ffe0ff */
[----:B------:R-:W0:Y:S03]  /*20c0*/  LDS.128 R4, [R2+0x60] ;  /* 0x0000600002047984 */ /* 0x000e260000000c00 */
[----:B------:R-:W-:Y:S02]  /*20d0*/  ISETP.GE.OR P1, PT, R12, R17, P0 ;  /* 0x000000110c00720c */ /* 0x000fe40000726670 */
[----:B------:R-:W-:-:S11]  /*20e0*/  MOV R12, RZ ;  /* 0x000000ff000c7202 */ /* 0x000fd60000000f00 */
[----:B------:R-:W2:Y:S01]  /*20f0*/  @!P1 LDG.E.CONSTANT R12, desc[UR8][R24.64+0x100] ;  /* 0x00010008180c9981 */ /* 0x000ea2000c1e9900 */
[----:B0-----:R-:W-:-:S03]  /*2100*/  FFMA R4, R4, R14, R29 ;  /* 0x0000000e04047223 */ /* 0x001fc6000000001d */
[----:B------:R-:W0:Y:S02]  /*2110*/  LDS R14, [R0+0x1c80] ;  /* 0x001c8000000e7984 */ /* 0x000e240000000800 */
[----:B0-----:R-:W-:Y:S02]  /*2120*/  FFMA R5, R5, R14, R4 ;  /* 0x0000000e05057223 */ /* 0x001fe40000000004 */
[----:B------:R-:W0:Y:S04]  /*2130*/  LDS R4, [R0+0x1d00] ;  /* 0x001d000000047984 */ /* 0x000e280000000800 */
[----:B------:R-:W1:Y:S01]  /*2140*/  LDS R14, [R0+0x1d80] ;  /* 0x001d8000000e7984 */ /* 0x000e620000000800 */
[----:B------:R-:W-:-:S03]  /*2150*/  FFMA R26, R10, R15, R9 ;  /* 0x0000000f0a1a7223 */ /* 0x000fc60000000009 */
[----:B------:R-:W-:Y:S01]  /*2160*/  LDS R10, [R0+0x1e80] ;  /* 0x001e8000000a7984 */ /* 0x000fe20000000800 */
[----:B0-----:R-:W-:-:S03]  /*2170*/  FFMA R4, R6, R4, R5 ;  /* 0x0000000406047223 */ /* 0x001fc60000000005 */
[----:B------:R-:W-:Y:S01]  /*2180*/  LDS R15, [R0+0x1f00] ;  /* 0x001f0000000f7984 */ /* 0x000fe20000000800 */
[----:B-1----:R-:W-:-:S03]  /*2190*/  FFMA R9, R7, R14, R4 ;  /* 0x0000000e07097223 */ /* 0x002fc60000000004 */
[----:B------:R-:W-:Y:S04]  /*21a0*/  LDS R14, [R0+0x1e00] ;  /* 0x001e0000000e7984 */ /* 0x000fe80000000800 */
[----:B------:R-:W0:Y:S01]  /*21b0*/  LDS.128 R4, [R2+0x70] ;  /* 0x0000700002047984 */ /* 0x000e220000000c00 */
[----:B------:R-:W-:Y:S01]  /*21c0*/  FFMA R29, R11, R8, R26 ;  /* 0x000000080b1d7223 */ /* 0x000fe2000000001a */
[----:B0-----:R-:W-:Y:S02]  /*21d0*/  FFMA R8, R4, R14, R9 ;  /* 0x0000000e04087223 */ /* 0x001fe40000000009 */
[----:B------:R-:W-:Y:S01]  /*21e0*/  LDS R4, [R0+0x1f80] ;  /* 0x001f800000047984 */ /* 0x000fe20000000800 */
[----:B------:R-:W-:Y:S01]  /*21f0*/  BAR.SYNC.DEFER_BLOCKING 0x0 ;  /* 0x0000000000007b1d */ /* 0x000fe20000010000 */
[----:B------:R-:W-:-:S05]  /*2200*/  FFMA R5, R5, R10, R8 ;  /* 0x0000000a05057223 */ /* 0x000fca0000000008 */
[----:B--2---:R-:W-:Y:S02]  /*2210*/  STS [R3+0x1000], R12 ;  /* 0x0010000c03007388 */ /* 0x004fe40000000800 */
[----:B------:R-:W-:Y:S06]  /*2220*/  BAR.SYNC.DEFER_BLOCKING 0x0 ;  /* 0x0000000000007b1d */ /* 0x000fec0000010000 */
        /* <DEDUP_REMOVED lines=10> */
[----:B------:R-:W0:Y:S02]  /*22d0*/  LDS.128 R8, [R2+0x10] ;  /* 0x0000100002087984 */ /* 0x000e240000000c00 */
[----:B0-----:R-:W-:Y:S02]  /*22e0*/  FFMA R8, R8, R12, R13 ;  /* 0x0000000c08087223 */ /* 0x001fe4000000000d */
[----:B------:R-:W0:Y:S02]  /*22f0*/  LDS R12, [R0+0x1280] ;  /* 0x00128000000c7984 */ /* 0x000e240000000800 */
[----:B0-----:R-:W-:Y:S02]  /*2300*/  FFMA R9, R9, R12, R8 ;  /* 0x0000000c09097223 */ /* 0x001fe40000000008 */
        /* <DEDUP_REMOVED lines=50> */
[----:B------:R-:W0:Y:S01]  /*2630*/  LDS.128 R8, [R2+0x70] ;  /* 0x0000700002087984 */ /* 0x000e220000000c00 */
[----:B------:R-:W-:Y:S02]  /*2640*/  HFMA2 R26, -RZ, RZ, 0, 0 ;  /* 0x00000000ff1a7431 */ /* 0x000fe400000001ff */
[----:B0-----:R-:W-:Y:S01]  /*2650*/  FFMA R8, R8, R12, R13 ;  /* 0x0000000c08087223 */ /* 0x001fe2000000000d */
[----:B------:R-:W-:-:S04]  /*2660*/  IADD3 R12, PT, PT, R20, 0x60, RZ ;  /* 0x00000060140c7810 */ /* 0x000fc80007ffe0ff */
[----:B------:R-:W-:Y:S02]  /*2670*/  ISETP.GE.OR P0, PT, R12, R17, P0 ;  /* 0x000000110c00720c */ /* 0x000fe40000706670 */
[----:B------:R-:W0:Y:S11]  /*2680*/  LDS R12, [R0+0x1e80] ;  /* 0x001e8000000c7984 */ /* 0x000e360000000800 */
[----:B------:R-:W2:Y:S01]  /*2690*/  @!P0 LDG.E.CONSTANT R26, desc[UR8][R24.64+0x180] ;  /* 0x00018008181a8981 */ /* 0x000ea2000c1e9900 */
[----:B------:R-:W-:-:S03]  /*26a0*/  FFMA R6, R6, R15, R5 ;  /* 0x0000000f06067223 */ /* 0x000fc60000000005 */
[----:B------:R-:W-:Y:S01]  /*26b0*/  LDS R5, [R0+0x1f00] ;  /* 0x001f000000057984 */ /* 0x000fe20000000800 */
[----:B0-----:R-:W-:-:S03]  /*26c0*/  FFMA R9, R9, R12, R8 ;  /* 0x0000000c09097223 */ /* 0x001fc60000000008 */
[----:B------:R-:W-:Y:S01]  /*26d0*/  LDS R8, [R0+0x1f80] ;  /* 0x001f800000087984 */ /* 0x000fe20000000800 */
[----:B------:R-:W-:Y:S06]  /*26e0*/  BAR.SYNC.DEFER_BLOCKING 0x0 ;  /* 0x0000000000007b1d */ /* 0x000fec0000010000 */
[----:B--2---:R-:W-:Y:S02]  /*26f0*/  STS [R3+0x1000], R26 ;  /* 0x0010001a03007388 */ /* 0x004fe40000000800 */
[----:B------:R-:W-:Y:S06]  /*2700*/  BAR.SYNC.DEFER_BLOCKING 0x0 ;  /* 0x0000000000007b1d */ /* 0x000fec0000010000 */
[----:B------:R-:W-:Y:S04]  /*2710*/  LDS R28, [R0+0x1000] ;  /* 0x00100000001c7984 */ /* 0x000fe80000000800 */
[----:B------:R-:W0:Y:S04]  /*2720*/  LDS.128 R12, [R2] ;  /* 0x00000000020c7984 */ /* 0x000e280000000c00 */
        /* <DEDUP_REMOVED lines=65> */
[----:B------:R-:W0:Y:S01]  /*2b40*/  LDS R24, [R0+0x1e80] ;  /* 0x001e800000187984 */ /* 0x000e220000000800 */
[----:B------:R-:W-:-:S04]  /*2b50*/  UIADD3 UR4, UPT, UPT, UR4, 0x1, URZ ;  /* 0x0000000104047890 */ /* 0x000fc8000fffe0ff */
[----:B------:R-:W-:Y:S01]  /*2b60*/  UISETP.NE.AND UP0, UPT, UR4, URZ, UPT ;  /* 0x000000ff0400728c */ /* 0x000fe2000bf05270 */
[----:B0-----:R-:W-:Y:S02]  /*2b70*/  FFMA R13, R13, R24, R12 ;  /* 0x000000180d0d7223 */ /* 0x001fe4000000000c */
[----:B------:R-:W0:Y:S01]  /*2b80*/  LDS R12, [R0+0x1f00] ;  /* 0x001f0000000c7984 */ /* 0x000e220000000800 */
[----:B------:R-:W-:Y:S01]  /*2b90*/  FFMA R10, R10, R5, R9 ;  /* 0x000000050a0a7223 */ /* 0x000fe20000000009 */
[----:B------:R-:W-:Y:S02]  /*2ba0*/  IADD3 R19, PT, PT, R19, 0x20, RZ ;  /* 0x0000002013137810 */ /* 0x000fe40007ffe0ff */
[----:B------:R-:W-:Y:S02]  /*2bb0*/  IADD3 R16, PT, PT, R16, 0x20, RZ ;  /* 0x0000002010107810 */ /* 0x000fe40007ffe0ff */
[----:B------:R-:W-:Y:S02]  /*2bc0*/  LEA R23, R17, R23, 0x5 ;  /* 0x0000001711177211 */ /* 0x000fe400078e28ff */
[----:B------:R-:W-:-:S02]  /*2bd0*/  IADD3 R18, PT, PT, R18, 0x20, RZ ;  /* 0x0000002012127810 */ /* 0x000fc40007ffe0ff */
[----:B------:R-:W-:Y:S01]  /*2be0*/  LEA R22, R17, R22, 0x5 ;  /* 0x0000001611167211 */ /* 0x000fe200078e28ff */
[----:B0-----:R-:W-:Y:S01]  /*2bf0*/  FFMA R14, R14, R12, R13 ;  /* 0x0000000c0e0e7223 */ /* 0x001fe2000000000d */
[----:B------:R-:W-:Y:S01]  /*2c00*/  FFMA R12, R7, R4, R6 ;  /* 0x00000004070c7223 */ /* 0x000fe20000000006 */
[----:B------:R-:W-:Y:S02]  /*2c10*/  FFMA R13, R11, R8, R10 ;  /* 0x000000080b0d7223 */ /* 0x000fe4000000000a */
[----:B------:R-:W-:Y:S01]  /*2c20*/  FFMA R27, R15, R27, R14 ;  /* 0x0000001b0f1b7223 */ /* 0x000fe2000000000e */
[----:B------:R-:W-:Y:S06]  /*2c30*/  BAR.SYNC.DEFER_BLOCKING 0x0 ;  /* 0x0000000000007b1d */ /* 0x000fec0000010000 */
[----:B------:R-:W-:Y:S05]  /*2c40*/  BRA.U UP0, `(.L_x_1) ;  /* 0xffffffe900bc7547 */ /* 0x000fea000b83ffff */
.L_x_0:
[----:B------:R-:W0:Y:S01]  /*2c50*/  LDCU UR12, c[0x0][0x3a0] ;  /* 0x00007400ff0c77ac */ /* 0x000e220008000800 */
[C---:B------:R-:W-:Y:S02]  /*2c60*/  IADD3 R0, PT, PT, R20.reuse, 0x20, RZ ;  /* 0x0000002014007810 */ /* 0x040fe40007ffe0ff */
[C---:B------:R-:W-:Y:S01]  /*2c70*/  IADD3 R4, PT, PT, R20.reuse, 0x40, RZ ;  /* 0x0000004014047810 */ /* 0x040fe20007ffe0ff */
[----:B------:R-:W1:Y:S01]  /*2c80*/  LDCU UR13, c[0x0][0x398] ;  /* 0x00007300ff0d77ac */ /* 0x000e620008000800 */
[----:B------:R-:W2:Y:S01]  /*2c90*/  LDCU.64 UR4, c[0x0][0x390] ;  /* 0x00007200ff0477ac */ /* 0x000ea20008000a00 */
[----:B0-----:R-:W-:Y:S01]  /*2ca0*/  ISETP.GE.AND P0, PT, R20, UR12, PT ;  /* 0x0000000c14007c0c */ /* 0x001fe2000bf06270 */
[C---:B------:R-:W-:Y:S01]  /*2cb0*/  IMAD R5, R21.reuse, UR12, RZ ;  /* 0x0000000c15057c24 */ /* 0x040fe2000f8e02ff */
[----:B------:R-:W-:Y:S02]  /*2cc0*/  ISETP.GE.AND P1, PT, R0, UR12, PT ;  /* 0x0000000c00007c0c */ /* 0x000fe4000bf26270 */
[----:B-1----:R-:W-:-:S02]  /*2cd0*/  ISETP.LT.AND P0, PT, R21, UR13, !P0 ;  /* 0x0000000d15007c0c */ /* 0x002fc4000c701270 */
[-C--:B------:R-:W-:Y:S02]  /*2ce0*/  IADD3 R0, P3, PT, R20, R5.reuse, RZ ;  /* 0x0000000514007210 */ /* 0x080fe40007f7e0ff */
[----:B------:R-:W-:Y:S02]  /*2cf0*/  ISETP.GE.AND P2, PT, R4, UR12, PT ;  /* 0x0000000c04007c0c */ /* 0x000fe4000bf46270 */
[----:B------:R-:W-:Y:S02]  /*2d00*/  IADD3.X R7, PT, PT, RZ, RZ, RZ, P3, !PT ;  /* 0x000000ffff077210 */ /* 0x000fe40001ffe4ff */
[C---:B------:R-:W-:Y:S02]  /*2d10*/  ISETP.GE.OR P1, PT, R21.reuse, UR13, P1 ;  /* 0x0000000d15007c0c */ /* 0x040fe40008f26670 */
[----:B------:R-:W-:Y:S02]  /*2d20*/  ISETP.GE.OR P2, PT, R21, UR13, P2 ;  /* 0x0000000d15007c0c */ /* 0x000fe40009746670 */
[----:B--2---:R-:W-:Y:S01]  /*2d30*/  LEA R4, P4, R0, UR4, 0x2 ;  /* 0x0000000400047c11 */ /* 0x004fe2000f8810ff */
[----:B------:R-:W0:Y:S01]  /*2d40*/  @P0 LDC.64 R2, c[0x0][0x390] ;  /* 0x0000e400ff020b82 */ /* 0x000e220000000a00 */
[----:B------:R-:W-:-:S02]  /*2d50*/  @P0 IADD3 R5, PT, PT, R20, R5, RZ ;  /* 0x0000000514050210 */ /* 0x000fc40007ffe0ff */
[----:B------:R-:W-:-:S04]  /*2d60*/  IADD3 R20, PT, PT, R20, 0x60, RZ ;  /* 0x0000006014147810 */ /* 0x000fc80007ffe0ff */
[----:B------:R-:W-:-:S04]  /*2d70*/  ISETP.GE.AND P3, PT, R20, UR12, PT ;  /* 0x0000000c14007c0c */ /* 0x000fc8000bf66270 */
[----:B------:R-:W-:Y:S01]  /*2d80*/  ISETP.GE.OR P3, PT, R21, UR13, P3 ;  /* 0x0000000d15007c0c */ /* 0x000fe20009f66670 */
[----:B0-----:R-:W-:Y:S01]  /*2d90*/  @P0 IMAD.WIDE.U32 R2, R5, 0x4, R2 ;  /* 0x0000000405020825 */ /* 0x001fe200078e0002 */
[----:B------:R-:W-:-:S04]  /*2da0*/  LEA.HI.X R5, R0, UR5, R7, 0x2, P4 ;  /* 0x0000000500057c11 */ /* 0x000fc8000a0f1407 */
[----:B------:R0:W-:Y:S04]  /*2db0*/  @P0 STG.E desc[UR8][R2.64], R29 ;  /* 0x0000001d02000986 */ /* 0x0001e8000c101908 */
[----:B------:R0:W-:Y:S04]  /*2dc0*/  @!P1 STG.E desc[UR8][R4.64+0x80], R12 ;  /* 0x0000800c04009986 */ /* 0x0001e8000c101908 */
[----:B------:R0:W-:Y:S01]  /*2dd0*/  @!P2 STG.E desc[UR8][R4.64+0x100], R13 ;  /* 0x0001000d0400a986 */ /* 0x0001e2000c101908 */
[----:B------:R-:W-:Y:S05]  /*2de0*/  @P3 EXIT ;  /* 0x000000000000394d */ /* 0x000fea0003800000 */
[----:B------:R-:W-:Y:S01]  /*2df0*/  STG.E desc[UR8][R4.64+0x180], R27 ;  /* 0x0001801b04007986 */ /* 0x000fe2000c101908 */
[----:B------:R-:W-:Y:S05]  /*2e00*/  EXIT ;  /* 0x000000000000794d */ /* 0x000fea0003800000 */
.L_x_2:
[----:B------:R-:W-:-:S00]  /*2e10*/  BRA `(.L_x_2) ;  /* 0xfffffffc00fc7947 */ /* 0x000fc0000383ffff */
[----:B------:R-:W-:-:S00]  /*2e20*/  NOP ;  /* 0x0000000000007918 */ /* 0x000fc00000000000 */
        /* <DEDUP_REMOVED lines=13> */
.L_x_3:


//--------------------- .nv.shared._Z15matrixMulKernelPKfS0_Pfiii --------------------------
	.section	.nv.shared._Z15matrixMulKernelPKfS0_Pfiii,"aw",@nobits
	.sectionflags	@""
	.align	16
	.zero		1024


//--------------------- .nv.shared.reserved.0     --------------------------
	.section	.nv.shared.reserved.0,"aw",@nobits
	.weak		__nv_reservedSMEM_offset_0_alias
	.size		__nv_reservedSMEM_offset_0_alias, 0, 64
	.other		__nv_reservedSMEM_offset_0_alias,@"STO_CUDA_RESERVED_SHARED STV_DEFAULT"
__nv_reservedSMEM_offset_0_alias:
	.zero		0
	.zero		64


//--------------------- .nv.constant0._Z15matrixMulKernelPKfS0_Pfiii --------------------------
	.section	.nv.constant0._Z15matrixMulKernelPKfS0_Pfiii,"a",@progbits
	.sectionflags	@""
	.align	4
.nv.constant0._Z15matrixMulKernelPKfS0_Pfiii:
	.zero		932


//--------------------- SYMBOLS --------------------------

	.type		.nv.reservedSmem.offset0,@object
	.size		.nv.reservedSmem.offset0,0x4
	.type		.nv.reservedSmem.cap,@object
	.size		.nv.reservedSmem.cap,0x4
